// auto-generated by cutlass_sweep.fmha — config: {"arch": "sm_90", "direction": "fwd", "dtype": "fp16", "head_dim": 80, "mask": "none", "schedule": "cooperative", "tile_kv": 64, "tile_q": 128}
#include "cutlass/cutlass.h"
#include "cute/tensor.hpp"
#include "cutlass/device_kernel.h"
#include "cutlass/kernel_hardware_info.h"
#include "88_hopper_fmha/collective/fmha_fusion.hpp"
#include "88_hopper_fmha/kernel/fmha_kernel_builder.hpp"

using namespace cute;
using Element = cutlass::half_t;
using TileShape = Shape<_128, _64, _80>;
using StrideQ = cute::tuple<int, _1, cute::tuple<int, int>>;
using StrideK = cute::tuple<int, _1, cute::tuple<int, int>>;
using StrideV = cute::tuple<int, cute::_1, cute::tuple<int, int>>;

using Kernel = typename cutlass::fmha::kernel::FmhaBuilder<
    Element, float, float,
    TileShape, StrideQ, StrideK, StrideV,
    cutlass::fmha::collective::DefaultFusion,
    cutlass::gemm::KernelTmaWarpSpecializedCooperative
  >::Kernel;

auto* _anchor = &cutlass::device_kernel<Kernel>;


// ===== COMPILED SASS (sm_90a) =====

	.target	sm_90a

	.elftype	@"ET_EXEC"


//--------------------- .note.nv.tkinfo           --------------------------
	.section	.note.nv.tkinfo,"",@"SHT_NOTE"
	.sectionflags	@"SHF_NOTE_NV_TKINFO"
	.tkinfo
        /*0018*/ 	.word	0x00000002
        /*0030*/ 	.string	""
        /*0030*/ 	.string	"ptxas"
        /*0030*/ 	.string	"Cuda compilation tools, release 13.0, V13.0.88"
        /*0030*/ 	.string	"Build cuda_13.0.r13.0/compiler.36424714_0"
        /*0030*/ 	.string	"-arch sm_90a -m 64 "



//--------------------- .note.nv.cuinfo           --------------------------
	.section	.note.nv.cuinfo,"",@"SHT_NOTE"
	.sectionflags	@"SHF_NOTE_NV_CUINFO"
        /*0018*/ 	.short	0x0002
        /*001a*/ 	.short	0x005a
        /*001c*/ 	.short	0x0082
	.zero		2


//--------------------- .nv.info                  --------------------------
	.section	.nv.info,"",@"SHT_CUDA_INFO"
	.align	4


	//----- nvinfo : EIATTR_REGCOUNT
	.align		4
        /*0000*/ 	.byte	0x04, 0x2f
        /*0002*/ 	.short	(.L_16 - .L_15)
	.align		4
.L_15:
        /*0004*/ 	.word	index@(_ZN7cutlass13device_kernelINS_4fmha6kernel28FmhaKernelTmaWarpSpecializedINS1_10collective30FmhaMainloopTmaWarpSpecializedINS_6half_tEffN4cute5tupleIJNS7_1CILi128EEENS9_ILi64EEENS9_ILi80EEEEEENS8_IJiNS9_ILi1EEENS8_IJiiEEEEEESG_SG_NS4_13DefaultFusionEJEEENS4_15FmhaFwdEpilogueIS6_fNS8_IJSB_SC_SB_EEEEENS2_23IndividualTileSchedulerEJEEEEEvNT_6ParamsE)
        /*0008*/ 	.word	0x000000a8


	//----- nvinfo : EIATTR_FRAME_SIZE
	.align		4
.L_16:
        /*000c*/ 	.byte	0x04, 0x11
        /*000e*/ 	.short	(.L_18 - .L_17)
	.align		4
.L_17:
        /*0010*/ 	.word	index@($__internal_0_$__cuda_sm20_rcp_rn_f32_slowpath)
        /*0014*/ 	.word	0x00000000


	//----- nvinfo : EIATTR_FRAME_SIZE
	.align		4
.L_18:
        /*0018*/ 	.byte	0x04, 0x11
        /*001a*/ 	.short	(.L_20 - .L_19)
	.align		4
.L_19:
        /*001c*/ 	.word	index@(_ZN7cutlass13device_kernelINS_4fmha6kernel28FmhaKernelTmaWarpSpecializedINS1_10collective30FmhaMainloopTmaWarpSpecializedINS_6half_tEffN4cute5tupleIJNS7_1CILi128EEENS9_ILi64EEENS9_ILi80EEEEEENS8_IJiNS9_ILi1EEENS8_IJiiEEEEEESG_SG_NS4_13DefaultFusionEJEEENS4_15FmhaFwdEpilogueIS6_fNS8_IJSB_SC_SB_EEEEENS2_23IndividualTileSchedulerEJEEEEEvNT_6ParamsE)
        /*0020*/ 	.word	0x00000000


	//----- nvinfo : EIATTR_MIN_STACK_SIZE
	.align		4
.L_20:
        /*0024*/ 	.byte	0x04, 0x12
        /*0026*/ 	.short	(.L_22 - .L_21)
	.align		4
.L_21:
        /*0028*/ 	.word	index@(_ZN7cutlass13device_kernelINS_4fmha6kernel28FmhaKernelTmaWarpSpecializedINS1_10collective30FmhaMainloopTmaWarpSpecializedINS_6half_tEffN4cute5tupleIJNS7_1CILi128EEENS9_ILi64EEENS9_ILi80EEEEEENS8_IJiNS9_ILi1EEENS8_IJiiEEEEEESG_SG_NS4_13DefaultFusionEJEEENS4_15FmhaFwdEpilogueIS6_fNS8_IJSB_SC_SB_EEEEENS2_23IndividualTileSchedulerEJEEEEEvNT_6ParamsE)
        /*002c*/ 	.word	0x00000000
.L_22:


//--------------------- .nv.compat                --------------------------
	.section	.nv.compat,"",@"SHT_CUDA_COMPAT_INFO"
	.align	4
        /*0000*/ 	.byte	0x02, 0x09, 0x01, 0x00, 0x02, 0x02, 0x04, 0x00, 0x02, 0x05, 0x05, 0x00, 0x03, 0x07, 0x01, 0x01
        /*0010*/ 	.byte	0x02, 0x03, 0x01, 0x00, 0x02, 0x06, 0x01, 0x00, 0x04, 0x0b, 0x08, 0x00, 0x00, 0x00, 0x00, 0x00
        /*0020*/ 	.byte	0x00, 0x00, 0x00, 0x00


//--------------------- .nv.info._ZN7cutlass13device_kernelINS_4fmha6kernel28FmhaKernelTmaWarpSpecializedINS1_10collective30FmhaMainloopTmaWarpSpecializedINS_6half_tEffN4cute5tupleIJNS7_1CILi128EEENS9_ILi64EEENS9_ILi80EEEEEENS8_IJiNS9_ILi1EEENS8_IJiiEEEEEESG_SG_NS4_13DefaultFusionEJEEENS4_15FmhaFwdEpilogueIS6_fNS8_IJSB_SC_SB_EEEEENS2_23IndividualTileSchedulerEJEEEEEvNT_6ParamsE --------------------------
	.section	.nv.info._ZN7cutlass13device_kernelINS_4fmha6kernel28FmhaKernelTmaWarpSpecializedINS1_10collective30FmhaMainloopTmaWarpSpecializedINS_6half_tEffN4cute5tupleIJNS7_1CILi128EEENS9_ILi64EEENS9_ILi80EEEEEENS8_IJiNS9_ILi1EEENS8_IJiiEEEEEESG_SG_NS4_13DefaultFusionEJEEENS4_15FmhaFwdEpilogueIS6_fNS8_IJSB_SC_SB_EEEEENS2_23IndividualTileSchedulerEJEEEEEvNT_6ParamsE,"",@"SHT_CUDA_INFO"
	.sectionflags	@""
	.align	4


	//----- nvinfo : EIATTR_CUDA_API_VERSION
	.align		4
        /*0000*/ 	.byte	0x04, 0x37
        /*0002*/ 	.short	(.L_24 - .L_23)
.L_23:
        /*0004*/ 	.word	0x00000082


	//----- nvinfo : EIATTR_KPARAM_INFO
	.align		4
.L_24:
        /*0008*/ 	.byte	0x04, 0x17
        /*000a*/ 	.short	(.L_26 - .L_25)
.L_25:
        /*000c*/ 	.word	0x00000000
        /*0010*/ 	.short	0x0000
        /*0012*/ 	.short	0x0070
        /*0014*/ 	.byte	0x00, 0xf0, 0x01, 0x20


	//----- nvinfo : EIATTR_SPARSE_MMA_MASK
	.align		4
.L_26:
        /*0018*/ 	.byte	0x03, 0x50
        /*001a*/ 	.short	0x0000


	//----- nvinfo : EIATTR_MAXREG_COUNT
	.align		4
        /*001c*/ 	.byte	0x03, 0x1b
        /*001e*/ 	.short	0x00a8


	//----- nvinfo : EIATTR_NUM_BARRIERS
	.align		4
        /*0020*/ 	.byte	0x02, 0x4c
        /*0022*/ 	.byte	0x02
	.zero		1


	//----- nvinfo : EIATTR_EXTERNS
	.align		4
        /*0024*/ 	.byte	0x04, 0x0f
        /*0026*/ 	.short	(.L_28 - .L_27)


	//   ....[0]....
	.align		4
.L_27:
        /*0028*/ 	.word	index@(__assertfail)


	//----- nvinfo : EIATTR_MERCURY_ISA_VERSION
	.align		4
.L_28:
        /*002c*/ 	.byte	0x03, 0x5f
        /*002e*/ 	.short	0x0101


	//----- nvinfo : EIATTR_INT_WARP_WIDE_INSTR_OFFSETS
	.align		4
        /*0030*/ 	.byte	0x04, 0x31
        /*0032*/ 	.short	(.L_30 - .L_29)


	//   ....[0]....
.L_29:
        /*0034*/ 	.word	0x000006f0


	//   ....[1]....
        /*0038*/ 	.word	0x00000700


	//   ....[2]....
        /*003c*/ 	.word	0x00000710


	//   ....[3]....
        /*0040*/ 	.word	0x00000720


	//   ....[4]....
        /*0044*/ 	.word	0x00000790


	//----- nvinfo : EIATTR_COOP_GROUP_MASK_REGIDS
	.align		4
.L_30:
        /*0048*/ 	.byte	0x04, 0x29
        /*004a*/ 	.short	(.L_32 - .L_31)


	//   ....[0]....
.L_31:
        /*004c*/ 	.word	0xffffffff


	//   ....[1]....
        /*0050*/ 	.word	0xffffffff


	//   ....[2]....
        /*0054*/ 	.word	0xffffffff


	//   ....[3]....
        /*0058*/ 	.word	0xffffffff


	//   ....[4]....
        /*005c*/ 	.word	0xffffffff


	//   ....[5]....
        /*0060*/ 	.word	0xffffffff


	//   ....[6]....
        /*0064*/ 	.word	0xffffffff


	//   ....[7]....
        /*0068*/ 	.word	0xffffffff


	//   ....[8]....
        /*006c*/ 	.word	0xffffffff


	//   ....[9]....
        /*0070*/ 	.word	0xffffffff


	//   ....[10]....
        /*0074*/ 	.word	0xffffffff


	//   ....[11]....
        /*0078*/ 	.word	0xffffffff


	//   ....[12]....
        /*007c*/ 	.word	0xffffffff


	//   ....[13]....
        /*0080*/ 	.word	0xffffffff


	//   ....[14]....
        /*0084*/ 	.word	0xffffffff


	//   ....[15]....
        /*0088*/ 	.word	0xffffffff


	//   ....[16]....
        /*008c*/ 	.word	0xffffffff


	//   ....[17]....
        /*0090*/ 	.word	0xffffffff


	//----- nvinfo : EIATTR_COOP_GROUP_INSTR_OFFSETS
	.align		4
.L_32:
        /*0094*/ 	.byte	0x04, 0x28
        /*0096*/ 	.short	(.L_34 - .L_33)


	//   ....[0]....
.L_33:
        /*0098*/ 	.word	0x00000050


	//   ....[1]....
        /*009c*/ 	.word	0x00000080


	//   ....[2]....
        /*00a0*/ 	.word	0x000001b0


	//   ....[3]....
        /*00a4*/ 	.word	0x00000370


	//   ....[4]....
        /*00a8*/ 	.word	0x00000530


	//   ....[5]....
        /*00ac*/ 	.word	0x00000690


	//   ....[6]....
        /*00b0*/ 	.word	0x00001200


	//   ....[7]....
        /*00b4*/ 	.word	0x00001230


	//   ....[8]....
        /*00b8*/ 	.word	0x000014b0


	//   ....[9]....
        /*00bc*/ 	.word	0x00001600


	//   ....[10]....
        /*00c0*/ 	.word	0x00002c90


	//   ....[11]....
        /*00c4*/ 	.word	0x00002cc0


	//   ....[12]....
        /*00c8*/ 	.word	0x00002db0


	//   ....[13]....
        /*00cc*/ 	.word	0x00002f80


	//   ....[14]....
        /*00d0*/ 	.word	0x00004700


	//   ....[15]....
        /*00d4*/ 	.word	0x00004740


	//   ....[16]....
        /*00d8*/ 	.word	0x00004780


	//   ....[17]....
        /*00dc*/ 	.word	0x00004790


	//----- nvinfo : EIATTR_REG_RECONFIG
	.align		4
.L_34:
        /*00e0*/ 	.byte	0x01, 0x54
	.zero		2


	//----- nvinfo : EIATTR_SYSCALL_OFFSETS
	.align		4
        /*00e4*/ 	.byte	0x04, 0x46
        /*00e6*/ 	.short	(.L_36 - .L_35)


	//   ....[0]....
.L_35:
        /*00e8*/ 	.word	0x000051f0


	//   ....[1]....
        /*00ec*/ 	.word	0x00005350


	//----- nvinfo : EIATTR_MBARRIER_INSTR_OFFSETS
	.align		4
.L_36:
        /*00f0*/ 	.byte	0x04, 0x39
        /*00f2*/ 	.short	(.L_38 - .L_37)


	//   ....[0]....
.L_37:
        /*00f4*/ 	.word	0x00000320
        /*00f8*/ 	.word	0x000000ff
        /*00fc*/ 	.word	0x00011850
        /*0100*/ 	.short	0x0100
        /*0102*/ 	.byte	0x0b
	.zero		1


	//   ....[1]....
        /*0104*/ 	.word	0x00000330
        /*0108*/ 	.word	0x000000ff
        /*010c*/ 	.word	0x00011860
        /*0110*/ 	.short	0x0100
        /*0112*/ 	.byte	0x0b
	.zero		1


	//   ....[2]....
        /*0114*/ 	.word	0x00000340
        /*0118*/ 	.word	0x000000ff
        /*011c*/ 	.word	0x00011858
        /*0120*/ 	.short	0x0100
        /*0122*/ 	.byte	0x0b
	.zero		1


	//   ....[3]....
        /*0124*/ 	.word	0x00000350
        /*0128*/ 	.word	0x000000ff
        /*012c*/ 	.word	0x00011868
        /*0130*/ 	.short	0x0100
        /*0132*/ 	.byte	0x0b
	.zero		1


	//   ....[4]....
        /*0134*/ 	.word	0x00000480
        /*0138*/ 	.word	0x000000ff
        /*013c*/ 	.word	0x00011800
        /*0140*/ 	.short	0x0100
        /*0142*/ 	.byte	0x0b
	.zero		1


	//   ....[5]....
        /*0144*/ 	.word	0x00000490
        /*0148*/ 	.word	0x000000ff
        /*014c*/ 	.word	0x00011828
        /*0150*/ 	.short	0x0100
        /*0152*/ 	.byte	0x0b
	.zero		1


	//   ....[6]....
        /*0154*/ 	.word	0x000004a0
        /*0158*/ 	.word	0x000000ff
        /*015c*/ 	.word	0x00011808
        /*0160*/ 	.short	0x0100
        /*0162*/ 	.byte	0x0b
	.zero		1


	//   ....[7]....
        /*0164*/ 	.word	0x000004b0
        /*0168*/ 	.word	0x000000ff
        /*016c*/ 	.word	0x00011830
        /*0170*/ 	.short	0x0100
        /*0172*/ 	.byte	0x0b
	.zero		1


	//   ....[8]....
        /*0174*/ 	.word	0x000004c0
        /*0178*/ 	.word	0x000000ff
        /*017c*/ 	.word	0x00011810
        /*0180*/ 	.short	0x0100
        /*0182*/ 	.byte	0x0b
	.zero		1


	//   ....[9]....
        /*0184*/ 	.word	0x000004d0
        /*0188*/ 	.word	0x000000ff
        /*018c*/ 	.word	0x00011838
        /*0190*/ 	.short	0x0100
        /*0192*/ 	.byte	0x0b
	.zero		1


	//   ....[10]....
        /*0194*/ 	.word	0x000004e0
        /*0198*/ 	.word	0x000000ff
        /*019c*/ 	.word	0x00011818
        /*01a0*/ 	.short	0x0100
        /*01a2*/ 	.byte	0x0b
	.zero		1


	//   ....[11]....
        /*01a4*/ 	.word	0x000004f0
        /*01a8*/ 	.word	0x000000ff
        /*01ac*/ 	.word	0x00011840
        /*01b0*/ 	.short	0x0100
        /*01b2*/ 	.byte	0x0b
	.zero		1


	//   ....[12]....
        /*01b4*/ 	.word	0x00000500
        /*01b8*/ 	.word	0x000000ff
        /*01bc*/ 	.word	0x00011820
        /*01c0*/ 	.short	0x0100
        /*01c2*/ 	.byte	0x0b
	.zero		1


	//   ....[13]....
        /*01c4*/ 	.word	0x00000510
        /*01c8*/ 	.word	0x000000ff
        /*01cc*/ 	.word	0x00011848
        /*01d0*/ 	.short	0x0100
        /*01d2*/ 	.byte	0x0b
	.zero		1


	//   ....[14]....
        /*01d4*/ 	.word	0x00000640
        /*01d8*/ 	.word	0x000000ff
        /*01dc*/ 	.word	0x00011870
        /*01e0*/ 	.short	0x0100
        /*01e2*/ 	.byte	0x0b
	.zero		1


	//   ....[15]....
        /*01e4*/ 	.word	0x00000650
        /*01e8*/ 	.word	0x000000ff
        /*01ec*/ 	.word	0x00011880
        /*01f0*/ 	.short	0x0100
        /*01f2*/ 	.byte	0x0b
	.zero		1


	//   ....[16]....
        /*01f4*/ 	.word	0x00000660
        /*01f8*/ 	.word	0x000000ff
        /*01fc*/ 	.word	0x00011878
        /*0200*/ 	.short	0x0100
        /*0202*/ 	.byte	0x0b
	.zero		1


	//   ....[17]....
        /*0204*/ 	.word	0x00000670
        /*0208*/ 	.word	0x000000ff
        /*020c*/ 	.word	0x00011888
        /*0210*/ 	.short	0x0100
        /*0212*/ 	.byte	0x0b
	.zero		1


	//   ....[18]....
        /*0214*/ 	.word	0x000007b0
        /*0218*/ 	.word	0x000000ff
        /*021c*/ 	.word	0x00011890
        /*0220*/ 	.short	0x0100
        /*0222*/ 	.byte	0x08
	.zero		1


	//   ....[19]....
        /*0224*/ 	.word	0x000007c0
        /*0228*/ 	.word	0x000000ff
        /*022c*/ 	.word	0x00011898
        /*0230*/ 	.short	0x0100
        /*0232*/ 	.byte	0x08
	.zero		1


	//   ....[20]....
        /*0234*/ 	.word	0x000007d0
        /*0238*/ 	.word	0x000000ff
        /*023c*/ 	.word	0x000118a0
        /*0240*/ 	.short	0x0100
        /*0242*/ 	.byte	0x08
	.zero		1


	//   ....[21]....
        /*0244*/ 	.word	0x000007e0
        /*0248*/ 	.word	0x000000ff
        /*024c*/ 	.word	0x000118a8
        /*0250*/ 	.short	0x0100
        /*0252*/ 	.byte	0x08
	.zero		1


	//   ....[22]....
        /*0254*/ 	.word	0x000008e0
        /*0258*/ 	.word	0x000000ff
        /*025c*/ 	.word	0x000118c0
        /*0260*/ 	.short	0x0100
        /*0262*/ 	.byte	0x0b
	.zero		1


	//   ....[23]....
        /*0264*/ 	.word	0x000008f0
        /*0268*/ 	.word	0x000000ff
        /*026c*/ 	.word	0x000118e0
        /*0270*/ 	.short	0x0100
        /*0272*/ 	.byte	0x0b
	.zero		1


	//   ....[24]....
        /*0274*/ 	.word	0x00000900
        /*0278*/ 	.word	0x000000ff
        /*027c*/ 	.word	0x000118c8
        /*0280*/ 	.short	0x0100
        /*0282*/ 	.byte	0x0b
	.zero		1


	//   ....[25]....
        /*0284*/ 	.word	0x00000910
        /*0288*/ 	.word	0x000000ff
        /*028c*/ 	.word	0x000118e8
        /*0290*/ 	.short	0x0100
        /*0292*/ 	.byte	0x0b
	.zero		1


	//   ....[26]....
        /*0294*/ 	.word	0x00000920
        /*0298*/ 	.word	0x000000ff
        /*029c*/ 	.word	0x000118d0
        /*02a0*/ 	.short	0x0100
        /*02a2*/ 	.byte	0x0b
	.zero		1


	//   ....[27]....
        /*02a4*/ 	.word	0x00000930
        /*02a8*/ 	.word	0x000000ff
        /*02ac*/ 	.word	0x000118f0
        /*02b0*/ 	.short	0x0100
        /*02b2*/ 	.byte	0x0b
	.zero		1


	//   ....[28]....
        /*02b4*/ 	.word	0x00000940
        /*02b8*/ 	.word	0x000000ff
        /*02bc*/ 	.word	0x000118d8
        /*02c0*/ 	.short	0x0100
        /*02c2*/ 	.byte	0x0b
	.zero		1


	//   ....[29]....
        /*02c4*/ 	.word	0x00000950
        /*02c8*/ 	.word	0x000000ff
        /*02cc*/ 	.word	0x000118f8
        /*02d0*/ 	.short	0x0100
        /*02d2*/ 	.byte	0x0b
	.zero		1


	//   ....[30]....
        /*02d4*/ 	.word	0x00000d50
        /*02d8*/ 	.word	0x000000ff
        /*02dc*/ 	.word	0x00011850
        /*02e0*/ 	.short	0x010a
        /*02e2*/ 	.byte	0x07
	.zero		1


	//   ....[31]....
        /*02e4*/ 	.word	0x00000da0
        /*02e8*/ 	.word	0x000000ff
        /*02ec*/ 	.word	0x00011800
        /*02f0*/ 	.short	0x010a
        /*02f2*/ 	.byte	0x24
	.zero		1


	//   ....[32]....
        /*02f4*/ 	.word	0x00000e30
        /*02f8*/ 	.word	0x000000ff
        /*02fc*/ 	.word	0x00000000
        /*0300*/ 	.short	0x010a
        /*0302*/ 	.byte	0x0a
	.zero		1


	//   ....[33]....
        /*0304*/ 	.word	0x00002050
        /*0308*/ 	.word	0x00000016
        /*030c*/ 	.word	0x00000000
        /*0310*/ 	.short	0x0101
        /*0312*/ 	.byte	0x1d
	.zero		1


	//   ....[34]....
        /*0314*/ 	.word	0x000020f0
        /*0318*/ 	.word	0x000000ff
        /*031c*/ 	.word	0x00011808
        /*0320*/ 	.short	0x010a
        /*0322*/ 	.byte	0x24
	.zero		1


	//   ....[35]....
        /*0324*/ 	.word	0x000027c0
        /*0328*/ 	.word	0x000000ff
        /*032c*/ 	.word	0x00000000
        /*0330*/ 	.short	0x0101
        /*0332*/ 	.byte	0x07
	.zero		1


	//   ....[36]....
        /*0334*/ 	.word	0x00002900
        /*0338*/ 	.word	0x000000ff
        /*033c*/ 	.word	0x00011800
        /*0340*/ 	.short	0x010a
        /*0342*/ 	.byte	0x0a
	.zero		1


	//   ....[37]....
        /*0344*/ 	.word	0x00003b00
        /*0348*/ 	.word	0x000000ff
        /*034c*/ 	.word	0x00011800
        /*0350*/ 	.short	0x010a
        /*0352*/ 	.byte	0x0a
	.zero		1


	//   ....[38]....
        /*0354*/ 	.word	0x00003e90
        /*0358*/ 	.word	0x000000ff
        /*035c*/ 	.word	0x00011800
        /*0360*/ 	.short	0x010a
        /*0362*/ 	.byte	0x0a
	.zero		1


	//   ....[39]....
        /*0364*/ 	.word	0x00004550
        /*0368*/ 	.word	0x000000ff
        /*036c*/ 	.word	0x00000000
        /*0370*/ 	.short	0x0101
        /*0372*/ 	.byte	0x0a
	.zero		1


	//   ....[40]....
        /*0374*/ 	.word	0x00004600
        /*0378*/ 	.word	0x000000ff
        /*037c*/ 	.word	0x00000000
        /*0380*/ 	.short	0x0101
        /*0382*/ 	.byte	0x04
	.zero		1


	//   ....[41]....
        /*0384*/ 	.word	0x00004d60
        /*0388*/ 	.word	0x000000ff
        /*038c*/ 	.word	0x00011898
        /*0390*/ 	.short	0x010a
        /*0392*/ 	.byte	0x04
	.zero		1


	//   ....[42]....
        /*0394*/ 	.word	0x00005fe0
        /*0398*/ 	.word	0x00000000
        /*039c*/ 	.word	0x00011890
        /*03a0*/ 	.short	0x0101
        /*03a2*/ 	.byte	0x24
	.zero		1


	//   ....[43]....
        /*03a4*/ 	.word	0x00006130
        /*03a8*/ 	.word	0x00000003
        /*03ac*/ 	.word	0x00011860
        /*03b0*/ 	.short	0x010a
        /*03b2*/ 	.byte	0x3f
	.zero		1


	//   ....[44]....
        /*03b4*/ 	.word	0x00006530
        /*03b8*/ 	.word	0x00000000
        /*03bc*/ 	.word	0x00011828
        /*03c0*/ 	.short	0x010a
        /*03c2*/ 	.byte	0x3f
	.zero		1


	//   ....[45]....
        /*03c4*/ 	.word	0x00006930
        /*03c8*/ 	.word	0x00000004
        /*03cc*/ 	.word	0x00011860
        /*03d0*/ 	.short	0x010a
        /*03d2*/ 	.byte	0x3f
	.zero		1


	//   ....[46]....
        /*03d4*/ 	.word	0x00006d60
        /*03d8*/ 	.word	0x00000003
        /*03dc*/ 	.word	0x00011828
        /*03e0*/ 	.short	0x010a
        /*03e2*/ 	.byte	0x3f
	.zero		1


	//   ....[47]....
        /*03e4*/ 	.word	0x00007250
        /*03e8*/ 	.word	0x00000006
        /*03ec*/ 	.word	0x00011828
        /*03f0*/ 	.short	0x010a
        /*03f2*/ 	.byte	0x3f
	.zero		1


	//   ....[48]....
        /*03f4*/ 	.word	0x00007680
        /*03f8*/ 	.word	0x00000006
        /*03fc*/ 	.word	0x00011828
        /*0400*/ 	.short	0x010a
        /*0402*/ 	.byte	0x3f
	.zero		1


	//   ....[49]....
        /*0404*/ 	.word	0x00007aa0
        /*0408*/ 	.word	0x00000003
        /*040c*/ 	.word	0x00011850
        /*0410*/ 	.short	0x010a
        /*0412*/ 	.byte	0x3f
	.zero		1


	//   ....[50]....
        /*0414*/ 	.word	0x00007b00
        /*0418*/ 	.word	0x00000003
        /*041c*/ 	.word	0x00011800
        /*0420*/ 	.short	0x010a
        /*0422*/ 	.byte	0x3f
	.zero		1


	//   ....[51]....
        /*0424*/ 	.word	0x00007b60
        /*0428*/ 	.word	0x00000003
        /*042c*/ 	.word	0x00000000
        /*0430*/ 	.short	0x010a
        /*0432*/ 	.byte	0x3f
	.zero		1


	//   ....[52]....
        /*0434*/ 	.word	0x00007bc0
        /*0438*/ 	.word	0x00000005
        /*043c*/ 	.word	0x00011808
        /*0440*/ 	.short	0x010a
        /*0442*/ 	.byte	0x3f
	.zero		1


	//   ....[53]....
        /*0444*/ 	.word	0x00007c20
        /*0448*/ 	.word	0x00000004
        /*044c*/ 	.word	0x00011800
        /*0450*/ 	.short	0x010a
        /*0452*/ 	.byte	0x3f
	.zero		1


	//   ....[54]....
        /*0454*/ 	.word	0x00007c80
        /*0458*/ 	.word	0x00000008
        /*045c*/ 	.word	0x00011800
        /*0460*/ 	.short	0x010a
        /*0462*/ 	.byte	0x3f
	.zero		1


	//   ....[55]....
        /*0464*/ 	.word	0x00007ce0
        /*0468*/ 	.word	0x00000003
        /*046c*/ 	.word	0x00011898
        /*0470*/ 	.short	0x010a
        /*0472*/ 	.byte	0x3f
	.zero		1


	//   ....[56]....
        /*0474*/ 	.word	0x00007d30
        /*0478*/ 	.word	0x00000003
        /*047c*/ 	.word	0x00011860
        /*0480*/ 	.short	0x010a
        /*0482*/ 	.byte	0x3f
	.zero		1


	//   ....[57]....
        /*0484*/ 	.word	0x00007d80
        /*0488*/ 	.word	0x00000000
        /*048c*/ 	.word	0x00011828
        /*0490*/ 	.short	0x010a
        /*0492*/ 	.byte	0x3f
	.zero		1


	//   ....[58]....
        /*0494*/ 	.word	0x00007dd0
        /*0498*/ 	.word	0x00000004
        /*049c*/ 	.word	0x00011860
        /*04a0*/ 	.short	0x010a
        /*04a2*/ 	.byte	0x3f
	.zero		1


	//   ....[59]....
        /*04a4*/ 	.word	0x00007e20
        /*04a8*/ 	.word	0x00000003
        /*04ac*/ 	.word	0x00011828
        /*04b0*/ 	.short	0x010a
        /*04b2*/ 	.byte	0x3f
	.zero		1


	//   ....[60]....
        /*04b4*/ 	.word	0x00007e70
        /*04b8*/ 	.word	0x00000006
        /*04bc*/ 	.word	0x00011828
        /*04c0*/ 	.short	0x010a
        /*04c2*/ 	.byte	0x3f
	.zero		1


	//   ....[61]....
        /*04c4*/ 	.word	0x00007ec0
        /*04c8*/ 	.word	0x00000006
        /*04cc*/ 	.word	0x00011828
        /*04d0*/ 	.short	0x010a
        /*04d2*/ 	.byte	0x3f
	.zero		1


	//----- nvinfo : EIATTR_NUM_MBARRIERS
	.align		4
.L_38:
        /*04d4*/ 	.byte	0x03, 0x38
        /*04d6*/ 	.short	0x001e


	//----- nvinfo : EIATTR_EXIT_INSTR_OFFSETS
	.align		4
        /*04d8*/ 	.byte	0x04, 0x1c
        /*04da*/ 	.short	(.L_40 - .L_39)


	//   ....[0]....
.L_39:
        /*04dc*/ 	.word	0x000009f0


	//   ....[1]....
        /*04e0*/ 	.word	0x00005ff0


	//   ....[2]....
        /*04e4*/ 	.word	0x00006030


	//   ....[3]....
        /*04e8*/ 	.word	0x00007120


	//   ....[4]....
        /*04ec*/ 	.word	0x00007a80


	//----- nvinfo : EIATTR_MAX_THREADS
	.align		4
.L_40:
        /*04f0*/ 	.byte	0x04, 0x05
        /*04f2*/ 	.short	(.L_42 - .L_41)
.L_41:
        /*04f4*/ 	.word	0x00000180
        /*04f8*/ 	.word	0x00000001
        /*04fc*/ 	.word	0x00000001


	//----- nvinfo : EIATTR_CRS_STACK_SIZE
	.align		4
.L_42:
        /*0500*/ 	.byte	0x04, 0x1e
        /*0502*/ 	.short	(.L_44 - .L_43)
.L_43:
        /*0504*/ 	.word	0x00000000


	//----- nvinfo : EIATTR_CBANK_PARAM_SIZE
	.align		4
.L_44:
        /*0508*/ 	.byte	0x03, 0x19
        /*050a*/ 	.short	0x0870


	//----- nvinfo : EIATTR_PARAM_CBANK
	.align		4
        /*050c*/ 	.byte	0x04, 0x0a
        /*050e*/ 	.short	(.L_46 - .L_45)
	.align		4
.L_45:
        /*0510*/ 	.word	index@(.nv.constant0._ZN7cutlass13device_kernelINS_4fmha6kernel28FmhaKernelTmaWarpSpecializedINS1_10collective30FmhaMainloopTmaWarpSpecializedINS_6half_tEffN4cute5tupleIJNS7_1CILi128EEENS9_ILi64EEENS9_ILi80EEEEEENS8_IJiNS9_ILi1EEENS8_IJiiEEEEEESG_SG_NS4_13DefaultFusionEJEEENS4_15FmhaFwdEpilogueIS6_fNS8_IJSB_SC_SB_EEEEENS2_23IndividualTileSchedulerEJEEEEEvNT_6ParamsE)
        /*0514*/ 	.short	0x0210
        /*0516*/ 	.short	0x0870


	//----- nvinfo : EIATTR_SW_WAR
	.align		4
.L_46:
        /*0518*/ 	.byte	0x04, 0x36
        /*051a*/ 	.short	(.L_48 - .L_47)
.L_47:
        /*051c*/ 	.word	0x00000008
.L_48:


//--------------------- .nv.callgraph             --------------------------
	.section	.nv.callgraph,"",@"SHT_CUDA_CALLGRAPH"
	.align	4
	.sectionentsize	8
	.align		4
        /*0000*/ 	.word	0x00000000
	.align		4
        /*0004*/ 	.word	0xffffffff
	.align		4
        /*0008*/ 	.word	index@(_ZN7cutlass13device_kernelINS_4fmha6kernel28FmhaKernelTmaWarpSpecializedINS1_10collective30FmhaMainloopTmaWarpSpecializedINS_6half_tEffN4cute5tupleIJNS7_1CILi128EEENS9_ILi64EEENS9_ILi80EEEEEENS8_IJiNS9_ILi1EEENS8_IJiiEEEEEESG_SG_NS4_13DefaultFusionEJEEENS4_15FmhaFwdEpilogueIS6_fNS8_IJSB_SC_SB_EEEEENS2_23IndividualTileSchedulerEJEEEEEvNT_6ParamsE)
	.align		4
        /*000c*/ 	.word	index@(__assertfail)
	.align		4
        /*0010*/ 	.word	0x00000000
	.align		4
        /*0014*/ 	.word	0xfffffffe
	.align		4
        /*0018*/ 	.word	0x00000000
	.align		4
        /*001c*/ 	.word	0xfffffffd
	.align		4
        /*0020*/ 	.word	0x00000000
	.align		4
        /*0024*/ 	.word	0xfffffffc


//--------------------- .nv.constant4             --------------------------
	.section	.nv.constant4,"a",@progbits
	.align	8
	.align		8
.nv.constant4:
        /*0000*/ 	.dword	__assertfail
	.align		8
        /*0008*/ 	.dword	__unnamed_1
	.align		8
        /*0010*/ 	.dword	__unnamed_2
	.align		8
        /*0018*/ 	.dword	_ZN39_INTERNAL_b867d930_4_k_cu_f2f39b9c_27814cuda3std3__45__cpo5beginE
	.align		8
        /*0020*/ 	.dword	_ZN39_INTERNAL_b867d930_4_k_cu_f2f39b9c_27814cuda3std3__45__cpo3endE
	.align		8
        /*0028*/ 	.dword	_ZN39_INTERNAL_b867d930_4_k_cu_f2f39b9c_27814cuda3std3__45__cpo6cbeginE
	.align		8
        /*0030*/ 	.dword	_ZN39_INTERNAL_b867d930_4_k_cu_f2f39b9c_27814cuda3std3__45__cpo4cendE
	.align		8
        /*0038*/ 	.dword	_ZN39_INTERNAL_b867d930_4_k_cu_f2f39b9c_27814cuda3std3__441_GLOBAL__N__b867d930_4_k_cu_f2f39b9c_27816ignoreE
	.align		8
        /*0040*/ 	.dword	_ZN39_INTERNAL_b867d930_4_k_cu_f2f39b9c_27814cuda3std3__419piecewise_constructE
	.align		8
        /*0048*/ 	.dword	_ZN39_INTERNAL_b867d930_4_k_cu_f2f39b9c_27814cuda3std3__48in_placeE
	.align		8
        /*0050*/ 	.dword	_ZN39_INTERNAL_b867d930_4_k_cu_f2f39b9c_27814cuda3std6ranges3__45__cpo4swapE
	.align		8
        /*0058*/ 	.dword	_ZN39_INTERNAL_b867d930_4_k_cu_f2f39b9c_27814cuda3std6ranges3__45__cpo9iter_moveE
	.align		8
        /*0060*/ 	.dword	_ZN39_INTERNAL_b867d930_4_k_cu_f2f39b9c_27814cute7productE
	.align		8
        /*0068*/ 	.dword	_ZN39_INTERNAL_b867d930_4_k_cu_f2f39b9c_27814cute1_E
	.align		8
        /*0070*/ 	.dword	$str$24
	.align		8
        /*0078*/ 	.dword	$str$25


//--------------------- .text._ZN7cutlass13device_kernelINS_4fmha6kernel28FmhaKernelTmaWarpSpecializedINS1_10collective30FmhaMainloopTmaWarpSpecializedINS_6half_tEffN4cute5tupleIJNS7_1CILi128EEENS9_ILi64EEENS9_ILi80EEEEEENS8_IJiNS9_ILi1EEENS8_IJiiEEEEEESG_SG_NS4_13DefaultFusionEJEEENS4_15FmhaFwdEpilogueIS6_fNS8_IJSB_SC_SB_EEEEENS2_23IndividualTileSchedulerEJEEEEEvNT_6ParamsE --------------------------
	.section	.text._ZN7cutlass13device_kernelINS_4fmha6kernel28FmhaKernelTmaWarpSpecializedINS1_10collective30FmhaMainloopTmaWarpSpecializedINS_6half_tEffN4cute5tupleIJNS7_1CILi128EEENS9_ILi64EEENS9_ILi80EEEEEENS8_IJiNS9_ILi1EEENS8_IJiiEEEEEESG_SG_NS4_13DefaultFusionEJEEENS4_15FmhaFwdEpilogueIS6_fNS8_IJSB_SC_SB_EEEEENS2_23IndividualTileSchedulerEJEEEEEvNT_6ParamsE,"ax",@progbits
	.align	128
.text._ZN7cutlass13device_kernelINS_4fmha6kernel28FmhaKernelTmaWarpSpecializedINS1_10collective30FmhaMainloopTmaWarpSpecializedINS_6half_tEffN4cute5tupleIJNS7_1CILi128EEENS9_ILi64EEENS9_ILi80EEEEEENS8_IJiNS9_ILi1EEENS8_IJiiEEEEEESG_SG_NS4_13DefaultFusionEJEEENS4_15FmhaFwdEpilogueIS6_fNS8_IJSB_SC_SB_EEEEENS2_23IndividualTileSchedulerEJEEEEEvNT_6ParamsE:
        .type           _ZN7cutlass13device_kernelINS_4fmha6kernel28FmhaKernelTmaWarpSpecializedINS1_10collective30FmhaMainloopTmaWarpSpecializedINS_6half_tEffN4cute5tupleIJNS7_1CILi128EEENS9_ILi64EEENS9_ILi80EEEEEENS8_IJiNS9_ILi1EEENS8_IJiiEEEEEESG_SG_NS4_13DefaultFusionEJEEENS4_15FmhaFwdEpilogueIS6_fNS8_IJSB_SC_SB_EEEEENS2_23IndividualTileSchedulerEJEEEEEvNT_6ParamsE,@function
        .size           _ZN7cutlass13device_kernelINS_4fmha6kernel28FmhaKernelTmaWarpSpecializedINS1_10collective30FmhaMainloopTmaWarpSpecializedINS_6half_tEffN4cute5tupleIJNS7_1CILi128EEENS9_ILi64EEENS9_ILi80EEEEEENS8_IJiNS9_ILi1EEENS8_IJiiEEEEEESG_SG_NS4_13DefaultFusionEJEEENS4_15FmhaFwdEpilogueIS6_fNS8_IJSB_SC_SB_EEEEENS2_23IndividualTileSchedulerEJEEEEEvNT_6ParamsE,(.L_x_112 - _ZN7cutlass13device_kernelINS_4fmha6kernel28FmhaKernelTmaWarpSpecializedINS1_10collective30FmhaMainloopTmaWarpSpecializedINS_6half_tEffN4cute5tupleIJNS7_1CILi128EEENS9_ILi64EEENS9_ILi80EEEEEENS8_IJiNS9_ILi1EEENS8_IJiiEEEEEESG_SG_NS4_13DefaultFusionEJEEENS4_15FmhaFwdEpilogueIS6_fNS8_IJSB_SC_SB_EEEEENS2_23IndividualTileSchedulerEJEEEEEvNT_6ParamsE)
        .other          _ZN7cutlass13device_kernelINS_4fmha6kernel28FmhaKernelTmaWarpSpecializedINS1_10collective30FmhaMainloopTmaWarpSpecializedINS_6half_tEffN4cute5tupleIJNS7_1CILi128EEENS9_ILi64EEENS9_ILi80EEEEEENS8_IJiNS9_ILi1EEENS8_IJiiEEEEEESG_SG_NS4_13DefaultFusionEJEEENS4_15FmhaFwdEpilogueIS6_fNS8_IJSB_SC_SB_EEEEENS2_23IndividualTileSchedulerEJEEEEEvNT_6ParamsE,@"STO_CUDA_ENTRY STV_DEFAULT"
_ZN7cutlass13device_kernelINS_4fmha6kernel28FmhaKernelTmaWarpSpecializedINS1_10collective30FmhaMainloopTmaWarpSpecializedINS_6half_tEffN4cute5tupleIJNS7_1CILi128EEENS9_ILi64EEENS9_ILi80EEEEEENS8_IJiNS9_ILi1EEENS8_IJiiEEEEEESG_SG_NS4_13DefaultFusionEJEEENS4_15FmhaFwdEpilogueIS6_fNS8_IJSB_SC_SB_EEEEENS2_23IndividualTileSchedulerEJEEEEEvNT_6ParamsE:
[----:B------:R-:W1:Y:S01]  /*0000*/  LDC R1, c[0x0][0x28] ;  /* 0x00000a00ff017b82 */ /* 0x000e620000000800 */
[----:B------:R-:W2:Y:S01]  /*0010*/  S2R R6, SR_TID.X ;  /* 0x0000000000067919 */ /* 0x000ea20000002100 */
[----:B------:R-:W-:Y:S01]  /*0020*/  ELECT P1, URZ, PT ;  /* 0x00000000003f782f */ /* 0x000fe20003820000 */
[----:B------:R-:W-:Y:S01]  /*0030*/  BSSY B0, `(.L_x_0) ;  /* 0x0000017000007945 */ /* 0x000fe20003800000 */
[----:B--2---:R-:W-:-:S05]  /*0040*/  SHF.R.U32.HI R0, RZ, 0x5, R6 ;  /* 0x00000005ff007819 */ /* 0x004fca0000011606 */
[----:B------:R-:W2:Y:S02]  /*0050*/  SHFL.IDX PT, R2, R0, RZ, 0x1f ;  /* 0x00001fff00027589 */ /* 0x000ea400000e0000 */
[----:B--2---:R-:W-:Y:S02]  /*0060*/  R2UR UR4, R2 ;  /* 0x00000000020472ca */ /* 0x004fe400000e0000 */
[----:B------:R-:W-:-:S06]  /*0070*/  SHF.R.U32.HI R2, RZ, 0x7, R6 ;  /* 0x00000007ff027819 */ /* 0x000fcc0000011606 */
[----:B------:R-:W2:Y:S05]  /*0080*/  SHFL.IDX PT, R2, R2, RZ, 0x1f ;  /* 0x00001fff02027589 */ /* 0x000eaa00000e0000 */
[----:B------:R-:W-:Y:S02]  /*0090*/  USHF.R.S32.HI UR5, URZ, 0x1f, UR4 ;  /* 0x0000001f3f057899 */ /* 0x000fe40008011404 */
[----:B------:R-:W-:Y:S02]  /*00a0*/  ISETP.NE.OR P0, PT, RZ, UR4, !P1 ;  /* 0x00000004ff007c0c */ /* 0x000fe4000cf05670 */
[----:B------:R-:W-:-:S04]  /*00b0*/  ULEA.HI UR5, UR5, UR4, URZ, 0x2 ;  /* 0x0000000405057291 */ /* 0x000fc8000f8f103f */
[----:B------:R-:W-:-:S04]  /*00c0*/  ULOP3.LUT UR5, UR5, 0xfffffffc, URZ, 0xc0, !UPT ;  /* 0xfffffffc05057892 */ /* 0x000fc8000f8ec03f */
[----:B------:R-:W-:-:S03]  /*00d0*/  UIADD3 UR5, UR4, -UR5, URZ ;  /* 0x8000000504057290 */ /* 0x000fc6000fffe03f */
[----:B-1----:R-:W-:Y:S09]  /*00e0*/  @P0 BRA `(.L_x_1) ;  /* 0x00000000002c0947 */ /* 0x002ff20003800000 */
[----:B------:R-:W-:Y:S02]  /*00f0*/  ULDC.64 UR6, c[0x0][0x198] ;  /* 0x0000660000067ab9 */ /* 0x000fe40000000a00 */
[----:B------:R-:W-:Y:S02]  /*0100*/  UIADD3 UR8, UP0, UR6, 0xf0, URZ ;  /* 0x000000f006087890 */ /* 0x000fe4000ff1e03f */
[----:B------:R-:W-:Y:S02]  /*0110*/  UIADD3 UR10, UP1, UR6, 0x1f0, URZ ;  /* 0x000001f0060a7890 */ /* 0x000fe4000ff3e03f */
[----:B------:R-:W-:Y:S02]  /*0120*/  UIADD3 UR6, UP2, UR6, 0x2f0, URZ ;  /* 0x000002f006067890 */ /* 0x000fe4000ff5e03f */
[----:B------:R-:W-:Y:S02]  /*0130*/  UIADD3.X UR9, URZ, UR7, URZ, UP0, !UPT ;  /* 0x000000073f097290 */ /* 0x000fe400087fe43f */
[----:B------:R-:W-:-:S02]  /*0140*/  UIADD3.X UR11, URZ, UR7, URZ, UP1, !UPT ;  /* 0x000000073f0b7290 */ /* 0x000fc40008ffe43f */
[----:B------:R-:W-:-:S05]  /*0150*/  UIADD3.X UR7, URZ, UR7, URZ, UP2, !UPT ;  /* 0x000000073f077290 */ /* 0x000fca00097fe43f */
[----:B------:R1:W-:Y:S02]  /*0160*/  UTMACCTL.PF [UR8] ;  /* 0x00000000080079b9 */ /* 0x0003e40008040000 */
[----:B------:R1:W-:Y:S02]  /*0170*/  UTMACCTL.PF [UR10] ;  /* 0x000000000a0079b9 */ /* 0x0003e40008040000 */
[----:B------:R1:W-:Y:S02]  /*0180*/  UTMACCTL.PF [UR6] ;  /* 0x00000000060079b9 */ /* 0x0003e40008040000 */
[----:B-1----:R-:W-:Y:S01]  /*0190*/  NOP ;  /* 0x0000000000007918 */ /* 0x002fe20000000000 */
.L_x_1:
[----:B------:R-:W-:Y:S05]  /*01a0*/  BSYNC B0 ;  /* 0x0000000000007941 */ /* 0x000fea0003800000 */
.L_x_0:
[----:B------:R-:W1:Y:S01]  /*01b0*/  SHFL.IDX PT, R3, R0, RZ, 0x1f ;  /* 0x00001fff00037589 */ /* 0x000e6200000e0000 */
[----:B--2---:R-:W-:Y:S01]  /*01c0*/  R2UR UR37, R2 ;  /* 0x00000000022572ca */ /* 0x004fe200000e0000 */
[----:B------:R-:W-:-:S12]  /*01d0*/  UISETP.NE.AND UP0, UPT, UR5, 0x1, UPT ;  /* 0x000000010500788c */ /* 0x000fd8000bf05270 */
[----:B------:R-:W-:Y:S02]  /*01e0*/  UIADD3 UR10, UR37, -0x1, URZ ;  /* 0xffffffff250a7890 */ /* 0x000fe4000fffe03f */
[----:B------:R-:W-:Y:S02]  /*01f0*/  UISETP.EQ.AND UP0, UPT, UR37, URZ, !UP0 ;  /* 0x0000003f2500728c */ /* 0x000fe4000c702270 */
[----:B------:R-:W-:Y:S02]  /*0200*/  UISETP.GE.U32.AND UP1, UPT, UR10, 0x4, UPT ;  /* 0x000000040a00788c */ /* 0x000fe4000bf26070 */
[----:B------:R-:W-:Y:S01]  /*0210*/  USEL UR4, URZ, 0x1, !UP0 ;  /* 0x000000013f047887 */ /* 0x000fe2000c000000 */
[----:B-1----:R-:W-:-:S03]  /*0220*/  ISETP.NE.AND P0, PT, R3, RZ, PT ;  /* 0x000000ff0300720c */ /* 0x002fc60003f05270 */
[----:B------:R-:W-:-:S10]  /*0230*/  USEL UR4, UR4, 0x2, UP1 ;  /* 0x0000000204047887 */ /* 0x000fd40008800000 */
[----:B------:R-:W-:Y:S05]  /*0240*/  @P0 BRA `(.L_x_2) ;  /* 0x0000000000480947 */ /* 0x000fea0003800000 */
[----:B------:R-:W1:Y:S01]  /*0250*/  S2UR UR11, SR_CgaCtaId ;  /* 0x00000000000b79c3 */ /* 0x000e620000008800 */
[----:B------:R-:W-:Y:S01]  /*0260*/  UMOV UR6, 0x400 ;  /* 0x0000040000067882 */ /* 0x000fe20000000000 */
[----:B------:R-:W-:Y:S01]  /*0270*/  UMOV UR7, 0x1 ;  /* 0x0000000100077882 */ /* 0x000fe20000000000 */
[----:B------:R-:W-:Y:S01]  /*0280*/  UMOV UR8, 0x80 ;  /* 0x0000008000087882 */ /* 0x000fe20000000000 */
[----:B------:R-:W-:Y:S01]  /*0290*/  ELECT P0, URZ, PT ;  /* 0x00000000003f782f */ /* 0x000fe20003800000 */
[----:B------:R-:W-:-:S04]  /*02a0*/  UIADD3 UR8, -UR8, 0x100000, URZ ;  /* 0x0010000008087890 */ /* 0x000fc8000fffe13f */
[----:B------:R-:W-:Y:S02]  /*02b0*/  USHF.L.U32 UR9, UR8, 0xb, URZ ;  /* 0x0000000b08097899 */ /* 0x000fe4000800063f */
[----:B------:R-:W-:Y:S02]  /*02c0*/  USHF.L.U32 UR8, UR8, 0x1, URZ ;  /* 0x0000000108087899 */ /* 0x000fe4000800063f */
[----:B-1----:R-:W-:Y:S02]  /*02d0*/  ULEA UR11, UR11, UR6, 0x18 ;  /* 0x000000060b0b7291 */ /* 0x002fe4000f8ec03f */
[----:B------:R-:W-:-:S04]  /*02e0*/  UIADD3 UR6, -UR7, 0x100000, URZ ;  /* 0x0010000007067890 */ /* 0x000fc8000fffe13f */
[----:B------:R-:W-:Y:S02]  /*02f0*/  USHF.L.U32 UR7, UR6, 0xb, URZ ;  /* 0x0000000b06077899 */ /* 0x000fe4000800063f */
[----:B------:R-:W-:Y:S01]  /*0300*/  USHF.L.U32 UR6, UR6, 0x1, URZ ;  /* 0x0000000106067899 */ /* 0x000fe2000800063f */
[----:B------:R-:W1:Y:S11]  /*0310*/  FENCE.VIEW.ASYNC.S ;  /* 0x00000000000073c6 */ /* 0x000e760000000000 */
[----:B-1----:R1:W2:Y:S01]  /*0320*/  SYNCS.EXCH.64 URZ, [UR11+0x11850], UR6 ;  /* 0x011850060b3f75b2 */ /* 0x0022a20008000100 */
[----:B------:R1:W3:Y:S01]  /*0330*/  SYNCS.EXCH.64 URZ, [UR11+0x11860], UR8 ;  /* 0x011860080b3f75b2 */ /* 0x0002e20008000100 */
[----:B------:R1:W4:Y:S01]  /*0340*/  SYNCS.EXCH.64 URZ, [UR11+0x11858], UR6 ;  /* 0x011858060b3f75b2 */ /* 0x0003220008000100 */
[----:B------:R1:W1:Y:S01]  /*0350*/  SYNCS.EXCH.64 URZ, [UR11+0x11868], UR8 ;  /* 0x011868080b3f75b2 */ /* 0x0002620008000100 */
[----:B------:R-:W-:Y:S01]  /*0360*/  NOP ;  /* 0x0000000000007918 */ /* 0x000fe20000000000 */
.L_x_2:
[----:B------:R-:W5:Y:S01]  /*0370*/  SHFL.IDX PT, R2, R0, RZ, 0x1f ;  /* 0x00001fff00027589 */ /* 0x000f6200000e0000 */
[----:B------:R-:W-:Y:S01]  /*0380*/  NOP ;  /* 0x0000000000007918 */ /* 0x000fe20000000000 */
[----:B-----5:R-:W-:-:S13]  /*0390*/  ISETP.NE.AND P0, PT, R2, RZ, PT ;  /* 0x000000ff0200720c */ /* 0x020fda0003f05270 */
[----:B------:R-:W-:Y:S05]  /*03a0*/  @P0 BRA `(.L_x_3) ;  /* 0x0000000000600947 */ /* 0x000fea0003800000 */
[----:B-1----:R-:W1:Y:S01]  /*03b0*/  S2UR UR7, SR_CgaCtaId ;  /* 0x00000000000779c3 */ /* 0x002e620000008800 */
[----:B------:R-:W-:Y:S01]  /*03c0*/  UMOV UR6, 0x400 ;  /* 0x0000040000067882 */ /* 0x000fe20000000000 */
[----:B------:R-:W-:Y:S01]  /*03d0*/  UMOV UR8, 0x1 ;  /* 0x0000000100087882 */ /* 0x000fe20000000000 */
[----:B------:R-:W-:Y:S01]  /*03e0*/  UMOV UR12, 0x100 ;  /* 0x00000100000c7882 */ /* 0x000fe20000000000 */
[----:B------:R-:W-:-:S04]  /*03f0*/  UIADD3 UR8, -UR8, 0x100000, URZ ;  /* 0x0010000008087890 */ /* 0x000fc8000fffe13f */
[----:B------:R-:W-:Y:S02]  /*0400*/  USHF.L.U32 UR9, UR8, 0xb, URZ ;  /* 0x0000000b08097899 */ /* 0x000fe4000800063f */
[----:B------:R-:W-:Y:S01]  /*0410*/  USHF.L.U32 UR8, UR8, 0x1, URZ ;  /* 0x0000000108087899 */ /* 0x000fe2000800063f */
[----:B------:R-:W-:Y:S01]  /*0420*/  ELECT P0, URZ, PT ;  /* 0x00000000003f782f */ /* 0x000fe20003800000 */
[----:B-1----:R-:W-:Y:S02]  /*0430*/  ULEA UR11, UR7, UR6, 0x18 ;  /* 0x00000006070b7291 */ /* 0x002fe4000f8ec03f */
[----:B------:R-:W-:-:S04]  /*0440*/  UIADD3 UR6, -UR12, 0x100000, URZ ;  /* 0x001000000c067890 */ /* 0x000fc8000fffe13f */
[----:B------:R-:W-:Y:S02]  /*0450*/  USHF.L.U32 UR7, UR6, 0xb, URZ ;  /* 0x0000000b06077899 */ /* 0x000fe4000800063f */
[----:B------:R-:W-:Y:S01]  /*0460*/  USHF.L.U32 UR6, UR6, 0x1, URZ ;  /* 0x0000000106067899 */ /* 0x000fe2000800063f */
[----:B------:R-:W1:Y:S03]  /*0470*/  FENCE.VIEW.ASYNC.S ;  /* 0x00000000000073c6 */ /* 0x000e660000000000 */
[----:B-1----:R1:W1:Y:S08]  /*0480*/  SYNCS.EXCH.64 URZ, [UR11+0x11800], UR8 ;  /* 0x011800080b3f75b2 */ /* 0x0022700008000100 */
[----:B------:R1:W1:Y:S01]  /*0490*/  SYNCS.EXCH.64 URZ, [UR11+0x11828], UR6 ;  /* 0x011828060b3f75b2 */ /* 0x0002620008000100 */
        /* <DEDUP_REMOVED lines=8> */
[----:B------:R-:W-:Y:S01]  /*0520*/  NOP ;  /* 0x0000000000007918 */ /* 0x000fe20000000000 */
.L_x_3:
        /* <DEDUP_REMOVED lines=21> */
[----:B------:R-:W-:Y:S01]  /*0680*/  NOP ;  /* 0x0000000000007918 */ /* 0x000fe20000000000 */
.L_x_4:
[----:B------:R-:W5:Y:S01]  /*0690*/  SHFL.IDX PT, R2, R0, RZ, 0x1f ;  /* 0x00001fff00027589 */ /* 0x000f6200000e0000 */
[----:B------:R-:W-:Y:S01]  /*06a0*/  ELECT P0, URZ, PT ;  /* 0x00000000003f782f */ /* 0x000fe20003800000 */
[----:B------:R-:W-:Y:S01]  /*06b0*/  NOP ;  /* 0x0000000000007918 */ /* 0x000fe20000000000 */
[----:B-1----:R-:W-:Y:S02]  /*06c0*/  UMOV UR6, 0x80 ;  /* 0x0000008000067882 */ /* 0x002fe40000000000 */
[C---:B-----5:R-:W-:Y:S02]  /*06d0*/  ISETP.NE.OR P0, PT, R2.reuse, RZ, !P0 ;  /* 0x000000ff0200720c */ /* 0x060fe40004705670 */
[----:B------:R-:W-:-:S11]  /*06e0*/  ISETP.NE.AND P2, PT, R2, RZ, PT ;  /* 0x000000ff0200720c */ /* 0x000fd60003f45270 */
[----:B------:R-:W-:Y:S01]  /*06f0*/  VOTEU.ALL UP0, P0 ;  /* 0x00000000003f7886 */ /* 0x000fe20000000000 */
[----:B------:R-:W-:Y:S01]  /*0700*/  VOTEU.ALL UP1, P0 ;  /* 0x00000000003f7886 */ /* 0x000fe20000020000 */
[----:B------:R-:W-:Y:S01]  /*0710*/  VOTEU.ALL UP2, P0 ;  /* 0x00000000003f7886 */ /* 0x000fe20000040000 */
[----:B------:R-:W-:Y:S02]  /*0720*/  VOTEU.ALL UP3, P0 ;  /* 0x00000000003f7886 */ /* 0x000fe40000060000 */
[----:B------:R-:W1:Y:S01]  /*0730*/  @!UP0 S2UR UR9, SR_CgaCtaId ;  /* 0x00000000000989c3 */ /* 0x000e620000008800 */
[----:B------:R-:W-:Y:S01]  /*0740*/  @!UP0 UMOV UR8, 0x400 ;  /* 0x0000040000088882 */ /* 0x000fe20000000000 */
[----:B------:R-:W-:-:S04]  /*0750*/  @!UP0 UIADD3 UR6, -UR6, 0x100000, URZ ;  /* 0x0010000006068890 */ /* 0x000fc8000fffe13f */
[----:B------:R-:W-:Y:S02]  /*0760*/  @!UP0 USHF.L.U32 UR7, UR6, 0xb, URZ ;  /* 0x0000000b06078899 */ /* 0x000fe4000800063f */
[----:B------:R-:W-:Y:S02]  /*0770*/  @!UP0 USHF.L.U32 UR6, UR6, 0x1, URZ ;  /* 0x0000000106068899 */ /* 0x000fe4000800063f */
[----:B-1----:R-:W-:Y:S01]  /*0780*/  @!UP0 ULEA UR8, UR9, UR8, 0x18 ;  /* 0x0000000809088291 */ /* 0x002fe2000f8ec03f */
[----:B------:R-:W-:Y:S01]  /*0790*/  VOTEU.ALL UP0, P0 ;  /* 0x00000000003f7886 */ /* 0x000fe20000000000 */
[----:B------:R-:W1:Y:S10]  /*07a0*/  FENCE.VIEW.ASYNC.S ;  /* 0x00000000000073c6 */ /* 0x000e740000000000 */
[----:B-1----:R1:W1:Y:S01]  /*07b0*/  @!UP0 SYNCS.EXCH.64 URZ, [UR8+0x11890], UR6 ;  /* 0x01189006083f85b2 */ /* 0x0022620008000100 */
[----:B------:R1:W1:Y:S01]  /*07c0*/  @!UP1 SYNCS.EXCH.64 URZ, [UR8+0x11898], UR6 ;  /* 0x01189806083f95b2 */ /* 0x0002620008000100 */
[----:B------:R1:W1:Y:S01]  /*07d0*/  @!UP2 SYNCS.EXCH.64 URZ, [UR8+0x118a0], UR6 ;  /* 0x0118a006083fa5b2 */ /* 0x0002620008000100 */
[----:B------:R1:W1:Y:S01]  /*07e0*/  @!UP3 SYNCS.EXCH.64 URZ, [UR8+0x118a8], UR6 ;  /* 0x0118a806083fb5b2 */ /* 0x0002620008000100 */
[----:B------:R-:W-:Y:S01]  /*07f0*/  NOP ;  /* 0x0000000000007918 */ /* 0x000fe20000000000 */
[----:B------:R-:W-:Y:S05]  /*0800*/  @P2 BRA `(.L_x_5) ;  /* 0x0000000000582947 */ /* 0x000fea0003800000 */
[----:B-1----:R-:W1:Y:S01]  /*0810*/  S2UR UR7, SR_CgaCtaId ;  /* 0x00000000000779c3 */ /* 0x002e620000008800 */
[----:B------:R-:W-:Y:S01]  /*0820*/  UMOV UR6, 0x400 ;  /* 0x0000040000067882 */ /* 0x000fe20000000000 */
[----:B------:R-:W-:Y:S01]  /*0830*/  UMOV UR8, 0x20 ;  /* 0x0000002000087882 */ /* 0x000fe20000000000 */
[----:B------:R-:W-:Y:S01]  /*0840*/  UMOV UR9, 0x80 ;  /* 0x0000008000097882 */ /* 0x000fe20000000000 */
[----:B------:R-:W-:Y:S01]  /*0850*/  ELECT P0, URZ, PT ;  /* 0x00000000003f782f */ /* 0x000fe20003800000 */
[----:B-1----:R-:W-:Y:S02]  /*0860*/  ULEA UR11, UR7, UR6, 0x18 ;  /* 0x00000006070b7291 */ /* 0x002fe4000f8ec03f */
[----:B------:R-:W-:-:S04]  /*0870*/  UIADD3 UR6, -UR8, 0x100000, URZ ;  /* 0x0010000008067890 */ /* 0x000fc8000fffe13f */
[----:B------:R-:W-:Y:S02]  /*0880*/  USHF.L.U32 UR7, UR6, 0xb, URZ ;  /* 0x0000000b06077899 */ /* 0x000fe4000800063f */
[----:B------:R-:W-:Y:S02]  /*0890*/  USHF.L.U32 UR6, UR6, 0x1, URZ ;  /* 0x0000000106067899 */ /* 0x000fe4000800063f */
        /* <DEDUP_REMOVED lines=13> */
.L_x_5:
[----:B------:R-:W-:Y:S01]  /*0970*/  ISETP.NE.AND P0, PT, RZ, UR37, PT ;  /* 0x00000025ff007c0c */ /* 0x000fe2000bf05270 */
[----:B------:R-:W-:Y:S01]  /*0980*/  NOP ;  /* 0x0000000000007918 */ /* 0x000fe20000000000 */
[----:B------:R-:W-:Y:S01]  /*0990*/  MOV R0, UR5 ;  /* 0x0000000500007c02 */ /* 0x000fe20008000f00 */
[----:B-1234-:R-:W-:Y:S03]  /*09a0*/  BAR.SYNC.DEFER_BLOCKING 0x0 ;  /* 0x0000000000007b1d */ /* 0x01efe60000010000 */
[----:B------:R-:W-:-:S07]  /*09b0*/  ISETP.EQ.AND P2, PT, R0, 0x1, P1 ;  /* 0x000000010000780c */ /* 0x000fce0000f42270 */
[----:B------:R-:W-:Y:S06]  /*09c0*/  @!P0 BRA `(.L_x_6) ;  /* 0x00000054008c8947 */ /* 0x000fec0003800000 */
[----:B------:R-:W-:-:S06]  /*09d0*/  UISETP.GT.U32.AND UP0, UPT, UR10, 0x3, UPT ;  /* 0x000000030a00788c */ /* 0x000fcc000bf04070 */
[----:B------:R-:W-:-:S13]  /*09e0*/  PLOP3.LUT P0, PT, PT, PT, UP0, 0x80, 0x0 ;  /* 0x000000000000781c */ /* 0x000fda0003f0f008 */
[----:B------:R-:W-:Y:S05]  /*09f0*/  @P0 EXIT ;  /* 0x000000000000094d */ /* 0x000fea0003800000 */
.L_x_7:
[----:B------:R-:W-:-:S08]  /*0a00*/  NOP ;  /* 0x0000000000007918 */ /* 0x000fd00000000000 */
[----:B------:R-:W1:Y:S02]  /*0a10*/  USETMAXREG.TRY_ALLOC.CTAPOOL UP0, 0xf0 ;  /* 0x000000f0000079c8 */ /* 0x000e640008000600 */
[----:B-1----:R-:W-:-:S13]  /*0a20*/  PLOP3.LUT P0, PT, PT, PT, UP0, 0x80, 0x0 ;  /* 0x000000000000781c */ /* 0x002fda0003f0f008 */
[----:B------:R-:W-:Y:S05]  /*0a30*/  @!P0 BRA `(.L_x_7) ;  /* 0xfffffffc00f08947 */ /* 0x000fea000383ffff */
[----:B------:R-:W-:Y:S01]  /*0a40*/  UISETP.NE.AND UP0, UPT, UR37, 0x1, UPT ;  /* 0x000000012500788c */ /* 0x000fe2000bf05270 */
[----:B------:R-:W1:Y:S01]  /*0a50*/  S2UR UR42, SR_CTAID.X ;  /* 0x00000000002a79c3 */ /* 0x000e620000002500 */
[----:B------:R-:W-:Y:S01]  /*0a60*/  UMOV UR5, URZ ;  /* 0x0000003f00057c82 */ /* 0x000fe20008000000 */
[----:B------:R-:W-:-:S03]  /*0a70*/  UMOV UR6, URZ ;  /* 0x0000003f00067c82 */ /* 0x000fc60008000000 */
[----:B------:R-:W-:-:S13]  /*0a80*/  PLOP3.LUT P0, PT, PT, PT, UP0, 0x80, 0x0 ;  /* 0x000000000000781c */ /* 0x000fda0003f0f008 */
[----:B------:R-:W-:Y:S05]  /*0a90*/  @!P0 BRA `(.L_x_8) ;  /* 0x00000000003c8947 */ /* 0x000fea0003800000 */
[----:B------:R-:W-:Y:S01]  /*0aa0*/  UISETP.NE.AND UP0, UPT, UR37, 0x2, UPT ;  /* 0x000000022500788c */ /* 0x000fe2000bf05270 */
[----:B------:R-:W-:-:S05]  /*0ab0*/  UMOV UR6, 0x1 ;  /* 0x0000000100067882 */ /* 0x000fca0000000000 */
[----:B------:R-:W-:-:S13]  /*0ac0*/  PLOP3.LUT P1, PT, PT, PT, UP0, 0x80, 0x0 ;  /* 0x000000000000781c */ /* 0x000fda0003f2f008 */
[----:B------:R-:W-:Y:S05]  /*0ad0*/  @!P1 BRA `(.L_x_8) ;  /* 0x00000000002c9947 */ /* 0x000fea0003800000 */
[----:B------:R-:W-:-:S06]  /*0ae0*/  UISETP.NE.AND UP0, UPT, UR37, 0x3, UPT ;  /* 0x000000032500788c */ /* 0x000fcc000bf05270 */
[----:B------:R-:W-:-:S13]  /*0af0*/  PLOP3.LUT P1, PT, PT, PT, UP0, 0x80, 0x0 ;  /* 0x000000000000781c */ /* 0x000fda0003f2f008 */
[----:B------:R-:W-:Y:S05]  /*0b00*/  @!P1 BRA `(.L_x_9) ;  /* 0x0000000000189947 */ /* 0x000fea0003800000 */
[----:B------:R-:W-:-:S11]  /*0b10*/  UISETP.NE.AND UP0, UPT, UR37, 0x4, UPT ;  /* 0x000000042500788c */ /* 0x000fd6000bf05270 */
[----:B------:R-:W-:Y:S01]  /*0b20*/  @!UP0 UMOV UR5, 0x1 ;  /* 0x0000000100058882 */ /* 0x000fe20000000000 */
[----:B------:R-:W-:Y:S01]  /*0b30*/  @!UP0 UMOV UR6, 0x1 ;  /* 0x0000000100068882 */ /* 0x000fe20000000000 */
[----:B------:R-:W-:Y:S01]  /*0b40*/  @UP0 UMOV UR5, URZ ;  /* 0x0000003f00050c82 */ /* 0x000fe20008000000 */
[----:B------:R-:W-:Y:S01]  /*0b50*/  @UP0 UMOV UR6, URZ ;  /* 0x0000003f00060c82 */ /* 0x000fe20008000000 */
[----:B------:R-:W-:Y:S05]  /*0b60*/  BRA `(.L_x_8) ;  /* 0x0000000000087947 */ /* 0x000fea0003800000 */
.L_x_9:
[----:B------:R-:W-:Y:S01]  /*0b70*/  UMOV UR5, 0x1 ;  /* 0x0000000100057882 */ /* 0x000fe20000000000 */
[----:B------:R-:W-:-:S05]  /*0b80*/  UMOV UR6, URZ ;  /* 0x0000003f00067c82 */ /* 0x000fca0008000000 */
.L_x_8:
[----:B------:R-:W-:Y:S05]  /*0b90*/  @!P0 BRA `(.L_x_10) ;  /* 0x00000000003c8947 */ /* 0x000fea0003800000 */
[----:B------:R-:W-:-:S06]  /*0ba0*/  UISETP.NE.AND UP0, UPT, UR37, 0x2, UPT ;  /* 0x000000022500788c */ /* 0x000fcc000bf05270 */
[----:B------:R-:W-:-:S13]  /*0bb0*/  PLOP3.LUT P0, PT, PT, PT, UP0, 0x80, 0x0 ;  /* 0x000000000000781c */ /* 0x000fda0003f0f008 */
[----:B------:R-:W-:Y:S05]  /*0bc0*/  @!P0 BRA `(.L_x_11) ;  /* 0x0000000000288947 */ /* 0x000fea0003800000 */
[----:B------:R-:W-:-:S06]  /*0bd0*/  UISETP.NE.AND UP0, UPT, UR37, 0x3, UPT ;  /* 0x000000032500788c */ /* 0x000fcc000bf05270 */
[----:B------:R-:W-:-:S13]  /*0be0*/  PLOP3.LUT P0, PT, PT, PT, UP0, 0x80, 0x0 ;  /* 0x000000000000781c */ /* 0x000fda0003f0f008 */
[----:B------:R-:W-:Y:S05]  /*0bf0*/  @!P0 BRA `(.L_x_12) ;  /* 0x0000000000148947 */ /* 0x000fea0003800000 */
[----:B------:R-:W-:-:S06]  /*0c00*/  UISETP.NE.AND UP0, UPT, UR37, 0x4, UPT ;  /* 0x000000042500788c */ /* 0x000fcc000bf05270 */
[----:B------:R-:W-:-:S13]  /*0c10*/  PLOP3.LUT P0, PT, PT, PT, UP0, 0x80, 0x0 ;  /* 0x000000000000781c */ /* 0x000fda0003f0f008 */
[----:B------:R-:W-:Y:S05]  /*0c20*/  @P0 BRA `(.L_x_13) ;  /* 0x00000000001c0947 */ /* 0x000fea0003800000 */
[----:B-1----:R-:W-:Y:S01]  /*0c30*/  ULEA UR42, UR42, 0x3, 0x1 ;  /* 0x000000032a2a7891 */ /* 0x002fe2000f8e083f */
[----:B------:R-:W-:Y:S11]  /*0c40*/  BRA `(.L_x_13) ;  /* 0x0000000000147947 */ /* 0x000ff60003800000 */
.L_x_12:
[----:B-1----:R-:W-:Y:S01]  /*0c50*/  ULEA UR42, UR42, 0x2, 0x1 ;  /* 0x000000022a2a7891 */ /* 0x002fe2000f8e083f */
[----:B------:R-:W-:Y:S11]  /*0c60*/  BRA `(.L_x_13) ;  /* 0x00000000000c7947 */ /* 0x000ff60003800000 */
.L_x_11:
[----:B-1----:R-:W-:Y:S01]  /*0c70*/  ULEA UR42, UR42, 0x1, 0x1 ;  /* 0x000000012a2a7891 */ /* 0x002fe2000f8e083f */
[----:B------:R-:W-:Y:S11]  /*0c80*/  BRA `(.L_x_13) ;  /* 0x0000000000047947 */ /* 0x000ff60003800000 */
.L_x_10:
[----:B-1----:R-:W-:-:S12]  /*0c90*/  USHF.L.U32 UR42, UR42, 0x1, URZ ;  /* 0x000000012a2a7899 */ /* 0x002fd8000800063f */
.L_x_13:
[----:B------:R-:W-:-:S04]  /*0ca0*/  ULOP3.LUT UR7, UR4, 0x1, URZ, 0xfc, !UPT ;  /* 0x0000000104077892 */ /* 0x000fc8000f8efc3f */
[----:B------:R-:W-:-:S06]  /*0cb0*/  UISETP.NE.AND UP0, UPT, UR7, 0x3, UPT ;  /* 0x000000030700788c */ /* 0x000fcc000bf05270 */
[----:B------:R-:W-:-:S13]  /*0cc0*/  PLOP3.LUT P0, PT, PT, PT, UP0, 0x80, 0x0 ;  /* 0x000000000000781c */ /* 0x000fda0003f0f008 */
[----:B------:R-:W-:Y:S05]  /*0cd0*/  @!P0 BRA `(.L_x_14) ;  /* 0x0000000000048947 */ /* 0x000fea0003800000 */
[----:B-1----:R-:W-:Y:S01]  /*0ce0*/  BPT.TRAP 0x1 ;  /* 0x000000040000795c */ /* 0x002fe20000300000 */
.L_x_14:
[----:B------:R-:W2:Y:S01]  /*0cf0*/  S2UR UR7, SR_CgaCtaId ;  /* 0x00000000000779c3 */ /* 0x000ea20000008800 */
[----:B------:R-:W-:Y:S01]  /*0d00*/  UMOV UR36, 0x400 ;  /* 0x0000040000247882 */ /* 0x000fe20000000000 */
[----:B------:R-:W-:-:S04]  /*0d10*/  MOV R0, UR5 ;  /* 0x0000000500007c02 */ /* 0x000fc80008000f00 */
[----:B------:R-:W-:Y:S01]  /*0d20*/  SHF.L.U32 R0, R0, 0x1f, RZ ;  /* 0x0000001f00007819 */ /* 0x000fe200000006ff */
[----:B--2---:R-:W-:-:S04]  /*0d30*/  ULEA UR36, UR7, UR36, 0x18 ;  /* 0x0000002407247291 */ /* 0x004fc8000f8ec03f */
[----:B------:R-:W-:-:S09]  /*0d40*/  ULEA UR7, UR6, UR36, 0x3 ;  /* 0x0000002406077291 */ /* 0x000fd2000f8e183f */
[----:B------:R-:W2:Y:S02]  /*0d50*/  SYNCS.PHASECHK.TRANS64.TRYWAIT P1, [UR7+0x11850], R0 ;  /* 0x01185000ff0075a7 */ /* 0x000ea40008020147 */
[----:B--2---:R-:W-:Y:S05]  /*0d60*/  @!P1 BRA `(.L_x_15) ;  /* 0x0000006c00489947 */ /* 0x004fea0003800000 */
.L_x_95:
[----:B------:R-:W-:Y:S05]  /*0d70*/  @!P0 BRA `(.L_x_16) ;  /* 0x0000000000048947 */ /* 0x000fea0003800000 */
[----:B-1----:R-:W-:Y:S01]  /*0d80*/  BPT.TRAP 0x1 ;  /* 0x000000040000795c */ /* 0x002fe20000300000 */
.L_x_16:
[----:B------:R-:W-:-:S04]  /*0d90*/  SHF.L.U32 R56, RZ, 0x1f, RZ ;  /* 0x0000001fff387819 */ /* 0x000fc800000006ff */
[----:B------:R-:W3:Y:S02]  /*0da0*/  SYNCS.PHASECHK.TRANS64.TRYWAIT P1, [UR36+0x11800], R56 ;  /* 0x01180038ff0075a7 */ /* 0x000ee40008020164 */
[----:B---3--:R-:W-:Y:S05]  /*0db0*/  @!P1 BRA `(.L_x_17) ;  /* 0x0000006c004c9947 */ /* 0x008fea0003800000 */
.L_x_96:
[----:B------:R-:W-:Y:S02]  /*0dc0*/  UIADD3 UR28, UR37, -0x1, URZ ;  /* 0xffffffff251c7890 */ /* 0x000fe4000fffe03f */
[----:B------:R-:W-:-:S04]  /*0dd0*/  UIADD3 UR29, UR36, 0x11890, URZ ;  /* 0x00011890241d7890 */ /* 0x000fc8000fffe03f */
[----:B------:R-:W-:Y:S01]  /*0de0*/  ISETP.NE.AND P1, PT, RZ, UR28, PT ;  /* 0x0000001cff007c0c */ /* 0x000fe2000bf25270 */
[----:B------:R-:W-:Y:S02]  /*0df0*/  ULEA UR10, UR10, UR29, 0x3 ;  /* 0x0000001d0a0a7291 */ /* 0x000fe4000f8e183f */
[----:B------:R-:W-:Y:S01]  /*0e00*/  USHF.L.U32 UR28, UR28, 0x3, URZ ;  /* 0x000000031c1c7899 */ /* 0x000fe2000800063f */
[----:B--2---:R-:W-:-:S04]  /*0e10*/  SEL R0, RZ, 0x1, P1 ;  /* 0x00000001ff007807 */ /* 0x004fc80000800000 */
[----:B------:R-:W-:-:S04]  /*0e20*/  SHF.L.U32 R0, R0, 0x1f, RZ ;  /* 0x0000001f00007819 */ /* 0x000fc800000006ff */
[----:B------:R-:W2:Y:S02]  /*0e30*/  SYNCS.PHASECHK.TRANS64.TRYWAIT P1, [UR10], R0 ;  /* 0x00000000ff0075a7 */ /* 0x000ea4000802014a */
[----:B--2---:R-:W-:Y:S05]  /*0e40*/  @!P1 BRA `(.L_x_18) ;  /* 0x0000006c00409947 */ /* 0x004fea0003800000 */
.L_x_97:
[----:B------:R-:W-:Y:S01]  /*0e50*/  USHF.R.U32.HI UR5, URZ, 0x4, UR36 ;  /* 0x000000043f057899 */ /* 0x000fe20008011624 */
[----:B------:R-:W-:Y:S01]  /*0e60*/  WARPGROUP.ARRIVE ;  /* 0x00000000000079c5 */ /* 0x000fe20000000000 */
[----:B------:R-:W-:Y:S02]  /*0e70*/  UIADD3 UR7, UR36, 0x5000, URZ ;  /* 0x0000500024077890 */ /* 0x000fe4000fffe03f */
[----:B------:R-:W-:Y:S02]  /*0e80*/  ULOP3.LUT UR5, UR5, 0x3fff, URZ, 0xc0, !UPT ;  /* 0x00003fff05057892 */ /* 0x000fe4000f8ec03f */
[----:B------:R-:W-:Y:S02]  /*0e90*/  USHF.R.U32.HI UR7, URZ, 0x4, UR7 ;  /* 0x000000043f077899 */ /* 0x000fe40008011607 */
[----:B------:R-:W-:Y:S02]  /*0ea0*/  ULOP3.LUT UR8, UR5, 0x10000, URZ, 0xfc, !UPT ;  /* 0x0001000005087892 */ /* 0x000fe4000f8efc3f */
[----:B------:R-:W-:-:S02]  /*0eb0*/  ULOP3.LUT UR5, UR7, 0x3fff, URZ, 0xc0, !UPT ;  /* 0x00003fff07057892 */ /* 0x000fc4000f8ec03f */
[----:B------:R-:W-:Y:S02]  /*0ec0*/  UIMAD UR7, UR6, 0x280, UR8 ;  /* 0x00000280060778a4 */ /* 0x000fe4000f8e0208 */
[----:B------:R-:W-:Y:S01]  /*0ed0*/  ULOP3.LUT UR6, UR5, 0x10000, URZ, 0xfc, !UPT ;  /* 0x0001000005067892 */ /* 0x000fe2000f8efc3f */
[----:B------:R-:W-:Y:S01]  /*0ee0*/  UMOV UR9, 0xc0000010 ;  /* 0xc000001000097882 */ /* 0x000fe20000000000 */
[----:B------:R-:W-:Y:S01]  /*0ef0*/  UMOV UR11, 0xc0000010 ;  /* 0xc0000010000b7882 */ /* 0x000fe20000000000 */
[----:B------:R-:W-:Y:S02]  /*0f00*/  UIADD3 UR12, UR7, 0x80, URZ ;  /* 0x00000080070c7890 */ /* 0x000fe4000fffe03f */
[----:B------:R-:W-:Y:S02]  /*0f10*/  UMOV UR8, UR7 ;  /* 0x0000000700087c82 */ /* 0x000fe40008000000 */
[----:B------:R-:W-:Y:S01]  /*0f20*/  UMOV UR10, UR6 ;  /* 0x00000006000a7c82 */ /* 0x000fe20008000000 */
[----:B------:R-:W-:Y:S01]  /*0f30*/  UIADD3 UR14, UR6, 0x80, URZ ;  /* 0x00000080060e7890 */ /* 0x000fe2000fffe03f */
[----:B------:R-:W-:Y:S01]  /*0f40*/  HGMMA.64x64x16.F32 R24, gdesc[UR8], RZ, !UPT, gsb0 ;  /* 0x00e00000081879f0 */ /* 0x000fe2000c0008ff */
[----:B------:R-:W-:Y:S01]  /*0f50*/  UMOV UR13, 0xc0000010 ;  /* 0xc0000010000d7882 */ /* 0x000fe20000000000 */
[----:B------:R-:W-:Y:S01]  /*0f60*/  UMOV UR15, 0xc0000010 ;  /* 0xc0000010000f7882 */ /* 0x000fe20000000000 */
[----:B------:R-:W-:-:S02]  /*0f70*/  UIADD3 UR16, UR7, 0x100, URZ ;  /* 0x0000010007107890 */ /* 0x000fc4000fffe03f */
[----:B------:R-:W-:Y:S01]  /*0f80*/  UIADD3 UR18, UR6, 0x100, URZ ;  /* 0x0000010006127890 */ /* 0x000fe2000fffe03f */
[----:B------:R-:W-:Y:S01]  /*0f90*/  UMOV UR17, 0xc0000010 ;  /* 0xc000001000117882 */ /* 0x000fe20000000000 */
[----:B------:R-:W-:Y:S01]  /*0fa0*/  UMOV UR19, 0xc0000010 ;  /* 0xc000001000137882 */ /* 0x000fe20000000000 */
[----:B------:R-:W-:Y:S02]  /*0fb0*/  UIADD3 UR20, UR7, 0x180, URZ ;  /* 0x0000018007147890 */ /* 0x000fe4000fffe03f */
[----:B------:R-:W-:Y:S01]  /*0fc0*/  UIADD3 UR22, UR6, 0x180, URZ ;  /* 0x0000018006167890 */ /* 0x000fe2000fffe03f */
[----:B------:R-:W-:Y:S01]  /*0fd0*/  UMOV UR21, 0xc0000010 ;  /* 0xc000001000157882 */ /* 0x000fe20000000000 */
[----:B------:R-:W-:Y:S01]  /*0fe0*/  UMOV UR23, 0xc0000010 ;  /* 0xc000001000177882 */ /* 0x000fe20000000000 */
[----:B------:R-:W-:Y:S02]  /*0ff0*/  UIADD3 UR24, UR7, 0x200, URZ ;  /* 0x0000020007187890 */ /* 0x000fe4000fffe03f */
[----:B------:R-:W-:Y:S01]  /*1000*/  UIADD3 UR26, UR6, 0x200, URZ ;  /* 0x00000200061a7890 */ /* 0x000fe2000fffe03f */
[----:B------:R-:W-:Y:S01]  /*1010*/  UMOV UR25, 0xc0000010 ;  /* 0xc000001000197882 */ /* 0x000fe20000000000 */
[----:B------:R-:W-:Y:S01]  /*1020*/  UMOV UR27, 0xc0000010 ;  /* 0xc0000010001b7882 */ /* 0x000fe20000000000 */
[----:B------:R-:W-:Y:S01]  /*1030*/  ULDC UR7, c[0x0][0x604] ;  /* 0x0001810000077ab9 */ /* 0x000fe20000000800 */
[----:B------:R-:W-:-:S02]  /*1040*/  WARPGROUP.DEPBAR.LE gsb0, 0x0 ;  /* 0x00008000000079c5 */ /* 0x000fc40000010000 */
[----:B------:R-:W-:-:S06]  /*1050*/  WARPGROUP.ARRIVE ;  /* 0x00000000000079c5 */ /* 0x000fcc0000000000 */
[----:B------:R-:W-:Y:S03]  /*1060*/  HGMMA.64x64x16.F32 R24, gdesc[UR12], R24, gsb0 ;  /* 0x00e000000c1879f0 */ /* 0x000fe60008000818 */
[----:B------:R-:W-:Y:S02]  /*1070*/  WARPGROUP.DEPBAR.LE gsb0, 0x0 ;  /* 0x00008000000079c5 */ /* 0x000fe40000010000 */
        /* <DEDUP_REMOVED lines=9> */
[----:B--2---:R-:W-:-:S04]  /*1110*/  FMNMX R3, R24, R25, !PT ;  /* 0x0000001918037209 */ /* 0x004fc80007800000 */
[----:B------:R-:W-:-:S04]  /*1120*/  FMNMX R0, R28, R3, !PT ;  /* 0x000000031c007209 */ /* 0x000fc80007800000 */
        /* <DEDUP_REMOVED lines=12> */
[----:B------:R-:W-:-:S05]  /*11f0*/  FMNMX R2, R53, R0, !PT ;  /* 0x0000000035027209 */ /* 0x000fca0007800000 */
[----:B------:R-:W2:Y:S02]  /*1200*/  SHFL.BFLY PT, R3, R2, 0x1, 0x1f ;  /* 0x0c201f0002037f89 */ /* 0x000ea400000e0000 */
[----:B--2---:R-:W-:Y:S02]  /*1210*/  FMNMX R4, R2, R3, !PT ;  /* 0x0000000302047209 */ /* 0x004fe40007800000 */
[----:B------:R-:W-:-:S03]  /*1220*/  FMNMX R3, R26, R27, !PT ;  /* 0x0000001b1a037209 */ /* 0x000fc60007800000 */
[----:B------:R-:W2:Y:S01]  /*1230*/  SHFL.BFLY PT, R7, R4, 0x2, 0x1f ;  /* 0x0c401f0004077f89 */ /* 0x000ea200000e0000 */
[----:B------:R-:W-:-:S04]  /*1240*/  FMNMX R0, R30, R3, !PT ;  /* 0x000000031e007209 */ /* 0x000fc80007800000 */
[----:B------:R-:W-:-:S04]  /*1250*/  FMNMX R5, R31, R0, !PT ;  /* 0x000000001f057209 */ /* 0x000fc80007800000 */
[----:B------:R-:W-:-:S04]  /*1260*/  FMNMX R0, R34, R5, !PT ;  /* 0x0000000522007209 */ /* 0x000fc80007800000 */
[----:B------:R-:W-:-:S04]  /*1270*/  FMNMX R5, R35, R0, !PT ;  /* 0x0000000023057209 */ /* 0x000fc80007800000 */
[----:B------:R-:W-:-:S04]  /*1280*/  FMNMX R0, R38, R5, !PT ;  /* 0x0000000526007209 */ /* 0x000fc80007800000 */
[----:B------:R-:W-:Y:S02]  /*1290*/  FMNMX R5, R39, R0, !PT ;  /* 0x0000000027057209 */ /* 0x000fe40007800000 */
[----:B--2---:R-:W-:Y:S02]  /*12a0*/  FMNMX R3, R4, R7, !PT ;  /* 0x0000000704037209 */ /* 0x004fe40007800000 */
[----:B------:R-:W-:Y:S02]  /*12b0*/  FMNMX R0, R42, R5, !PT ;  /* 0x000000052a007209 */ /* 0x000fe40007800000 */
[----:B------:R-:W-:Y:S02]  /*12c0*/  FSETP.NEU.AND P1, PT, R3, -INF , PT ;  /* 0xff8000000300780b */ /* 0x000fe40003f2d000 */
[----:B------:R-:W-:Y:S02]  /*12d0*/  FMNMX R5, R43, R0, !PT ;  /* 0x000000002b057209 */ /* 0x000fe40007800000 */
[----:B------:R-:W-:-:S02]  /*12e0*/  FSEL R6, R3, RZ, P1 ;  /* 0x000000ff03067208 */ /* 0x000fc40000800000 */
[----:B------:R-:W-:-:S03]  /*12f0*/  FMNMX R0, R46, R5, !PT ;  /* 0x000000052e007209 */ /* 0x000fc60007800000 */
[----:B------:R-:W-:Y:S01]  /*1300*/  FMUL R6, R6, UR7 ;  /* 0x0000000706067c20 */ /* 0x000fe20008400000 */
[----:B------:R-:W-:-:S03]  /*1310*/  FMNMX R5, R47, R0, !PT ;  /* 0x000000002f057209 */ /* 0x000fc60007800000 */
[--C-:B------:R-:W-:Y:S01]  /*1320*/  FFMA R24, R24, UR7, -R6.reuse ;  /* 0x0000000718187c23 */ /* 0x100fe20008000806 */
[--C-:B------:R-:W-:Y:S01]  /*1330*/  FFMA R28, R28, UR7, -R6.reuse ;  /* 0x000000071c1c7c23 */ /* 0x100fe20008000806 */
[--C-:B------:R-:W-:Y:S01]  /*1340*/  FFMA R25, R25, UR7, -R6.reuse ;  /* 0x0000000719197c23 */ /* 0x100fe20008000806 */
[----:B------:R-:W-:Y:S01]  /*1350*/  FMNMX R0, R50, R5, !PT ;  /* 0x0000000532007209 */ /* 0x000fe20007800000 */
[--C-:B------:R-:W-:Y:S01]  /*1360*/  FFMA R32, R32, UR7, -R6.reuse ;  /* 0x0000000720207c23 */ /* 0x100fe20008000806 */
[----:B------:R-:W-:Y:S01]  /*1370*/  FSETP.GEU.AND P6, PT, R24, -126, PT ;  /* 0xc2fc00001800780b */ /* 0x000fe20003fce000 */
[--C-:B------:R-:W-:Y:S01]  /*1380*/  FFMA R33, R33, UR7, -R6.reuse ;  /* 0x0000000721217c23 */ /* 0x100fe20008000806 */
[----:B------:R-:W-:Y:S01]  /*1390*/  FSETP.GEU.AND P5, PT, R28, -126, PT ;  /* 0xc2fc00001c00780b */ /* 0x000fe20003fae000 */
[--C-:B------:R-:W-:Y:S01]  /*13a0*/  FFMA R29, R29, UR7, -R6.reuse ;  /* 0x000000071d1d7c23 */ /* 0x100fe20008000806 */
[----:B------:R-:W-:Y:S01]  /*13b0*/  FSETP.GEU.AND P2, PT, R25, -126, PT ;  /* 0xc2fc00001900780b */ /* 0x000fe20003f4e000 */
[--C-:B------:R-:W-:Y:S01]  /*13c0*/  FFMA R36, R36, UR7, -R6.reuse ;  /* 0x0000000724247c23 */ /* 0x100fe20008000806 */
[----:B------:R-:W-:Y:S01]  /*13d0*/  FMNMX R5, R51, R0, !PT ;  /* 0x0000000033057209 */ /* 0x000fe20007800000 */
[--C-:B------:R-:W-:Y:S01]  /*13e0*/  FFMA R40, R40, UR7, -R6.reuse ;  /* 0x0000000728287c23 */ /* 0x100fe20008000806 */
[----:B------:R-:W-:Y:S01]  /*13f0*/  FSETP.GEU.AND P1, PT, R32, -126, PT ;  /* 0xc2fc00002000780b */ /* 0x000fe20003f2e000 */
[--C-:B------:R-:W-:Y:S01]  /*1400*/  FFMA R37, R37, UR7, -R6.reuse ;  /* 0x0000000725257c23 */ /* 0x100fe20008000806 */
[----:B------:R-:W-:Y:S01]  /*1410*/  FMNMX R0, R54, R5, !PT ;  /* 0x0000000536007209 */ /* 0x000fe20007800000 */
[--C-:B------:R-:W-:Y:S01]  /*1420*/  FFMA R44, R44, UR7, -R6.reuse ;  /* 0x000000072c2c7c23 */ /* 0x100fe20008000806 */
[----:B------:R-:W-:Y:S01]  /*1430*/  FSETP.GEU.AND P4, PT, R33, -126, PT ;  /* 0xc2fc00002100780b */ /* 0x000fe20003f8e000 */
[----:B------:R-:W-:Y:S01]  /*1440*/  @!P6 FMUL R24, R24, 0.5 ;  /* 0x3f0000001818e820 */ /* 0x000fe20000400000 */
[----:B------:R-:W-:Y:S01]  /*1450*/  FMNMX R0, R55, R0, !PT ;  /* 0x0000000037007209 */ /* 0x000fe20007800000 */
[----:B------:R-:W-:Y:S01]  /*1460*/  @!P5 FMUL R28, R28, 0.5 ;  /* 0x3f0000001c1cd820 */ /* 0x000fe20000400000 */
[----:B------:R-:W-:Y:S01]  /*1470*/  FSETP.GEU.AND P3, PT, R29, -126, PT ;  /* 0xc2fc00001d00780b */ /* 0x000fe20003f6e000 */
[----:B------:R-:W-:Y:S01]  /*1480*/  @!P2 FMUL R25, R25, 0.5 ;  /* 0x3f0000001919a820 */ /* 0x000fe20000400000 */
[--C-:B------:R-:W-:Y:S01]  /*1490*/  FFMA R45, R45, UR7, -R6.reuse ;  /* 0x000000072d2d7c23 */ /* 0x100fe20008000806 */
[----:B------:R-:W2:Y:S01]  /*14a0*/  MUFU.EX2 R24, R24 ;  /* 0x0000001800187308 */ /* 0x000ea20000000800 */
[----:B------:R-:W3:Y:S01]  /*14b0*/  SHFL.BFLY PT, R5, R0, 0x1, 0x1f ;  /* 0x0c201f0000057f89 */ /* 0x000ee200000e0000 */
[----:B------:R-:W-:Y:S01]  /*14c0*/  @!P1 FMUL R32, R32, 0.5 ;  /* 0x3f00000020209820 */ /* 0x000fe20000400000 */
[--C-:B------:R-:W-:Y:S01]  /*14d0*/  FFMA R41, R41, UR7, -R6.reuse ;  /* 0x0000000729297c23 */ /* 0x100fe20008000806 */
[--C-:B------:R-:W-:Y:S01]  /*14e0*/  FFMA R48, R48, UR7, -R6.reuse ;  /* 0x0000000730307c23 */ /* 0x100fe20008000806 */
[--C-:B------:R-:W-:Y:S01]  /*14f0*/  FFMA R49, R49, UR7, -R6.reuse ;  /* 0x0000000731317c23 */ /* 0x100fe20008000806 */
[----:B------:R-:W-:Y:S01]  /*1500*/  @!P4 FMUL R33, R33, 0.5 ;  /* 0x3f0000002121c820 */ /* 0x000fe20000400000 */
[--C-:B------:R-:W-:Y:S01]  /*1510*/  FFMA R52, R52, UR7, -R6.reuse ;  /* 0x0000000734347c23 */ /* 0x100fe20008000806 */
[----:B------:R-:W4:Y:S01]  /*1520*/  MUFU.EX2 R28, R28 ;  /* 0x0000001c001c7308 */ /* 0x000f220000000800 */
[----:B------:R-:W-:Y:S01]  /*1530*/  FFMA R53, R53, UR7, -R6 ;  /* 0x0000000735357c23 */ /* 0x000fe20008000806 */
[----:B------:R-:W-:-:S06]  /*1540*/  @!P3 FMUL R29, R29, 0.5 ;  /* 0x3f0000001d1db820 */ /* 0x000fcc0000400000 */
[----:B------:R-:W5:Y:S01]  /*1550*/  MUFU.EX2 R25, R25 ;  /* 0x0000001900197308 */ /* 0x000f620000000800 */
[----:B--2---:R-:W-:Y:S01]  /*1560*/  @!P6 FMUL R24, R24, R24 ;  /* 0x000000181818e220 */ /* 0x004fe20000400000 */
[----:B------:R-:W-:-:S06]  /*1570*/  FSETP.GEU.AND P6, PT, R36, -126, PT ;  /* 0xc2fc00002400780b */ /* 0x000fcc0003fce000 */
[----:B------:R-:W2:Y:S01]  /*1580*/  MUFU.EX2 R32, R32 ;  /* 0x0000002000207308 */ /* 0x000ea20000000800 */
[----:B----4-:R-:W-:Y:S01]  /*1590*/  @!P5 FMUL R28, R28, R28 ;  /* 0x0000001c1c1cd220 */ /* 0x010fe20000400000 */
[----:B------:R-:W-:Y:S02]  /*15a0*/  FSETP.GEU.AND P5, PT, R40, -126, PT ;  /* 0xc2fc00002800780b */ /* 0x000fe40003fae000 */
[----:B---3--:R-:W-:-:S03]  /*15b0*/  FMNMX R5, R0, R5, !PT ;  /* 0x0000000500057209 */ /* 0x008fc60007800000 */
[----:B------:R-:W-:Y:S01]  /*15c0*/  @!P6 FMUL R36, R36, 0.5 ;  /* 0x3f0000002424e820 */ /* 0x000fe20000400000 */
[----:B------:R-:W3:Y:S01]  /*15d0*/  MUFU.EX2 R33, R33 ;  /* 0x0000002100217308 */ /* 0x000ee20000000800 */
[----:B-----5:R-:W-:Y:S01]  /*15e0*/  @!P2 FMUL R25, R25, R25 ;  /* 0x000000191919a220 */ /* 0x020fe20000400000 */
[----:B------:R-:W-:Y:S01]  /*15f0*/  FSETP.GEU.AND P2, PT, R37, -126, PT ;  /* 0xc2fc00002500780b */ /* 0x000fe20003f4e000 */
[----:B------:R-:W4:Y:S04]  /*1600*/  SHFL.BFLY PT, R4, R5, 0x2, 0x1f ;  /* 0x0c401f0005047f89 */ /* 0x000f2800000e0000 */
[----:B------:R-:W-:Y:S01]  /*1610*/  @!P5 FMUL R40, R40, 0.5 ;  /* 0x3f0000002828d820 */ /* 0x000fe20000400000 */
[----:B------:R-:W5:Y:S01]  /*1620*/  MUFU.EX2 R29, R29 ;  /* 0x0000001d001d7308 */ /* 0x000f620000000800 */
[----:B--2---:R-:W-:Y:S01]  /*1630*/  @!P1 FMUL R32, R32, R32 ;  /* 0x0000002020209220 */ /* 0x004fe20000400000 */
[----:B------:R-:W-:-:S05]  /*1640*/  FSETP.GEU.AND P1, PT, R44, -126, PT ;  /* 0xc2fc00002c00780b */ /* 0x000fca0003f2e000 */
[----:B------:R-:W-:Y:S01]  /*1650*/  @!P2 FMUL R37, R37, 0.5 ;  /* 0x3f0000002525a820 */ /* 0x000fe20000400000 */
[----:B------:R-:W2:Y:S01]  /*1660*/  MUFU.EX2 R36, R36 ;  /* 0x0000002400247308 */ /* 0x000ea20000000800 */
[----:B---3--:R-:W-:Y:S01]  /*1670*/  @!P4 FMUL R33, R33, R33 ;  /* 0x000000212121c220 */ /* 0x008fe20000400000 */
[----:B------:R-:W-:-:S05]  /*1680*/  FSETP.GEU.AND P4, PT, R45, -126, PT ;  /* 0xc2fc00002d00780b */ /* 0x000fca0003f8e000 */
[----:B------:R-:W-:Y:S01]  /*1690*/  @!P1 FMUL R44, R44, 0.5 ;  /* 0x3f0000002c2c9820 */ /* 0x000fe20000400000 */
[----:B------:R-:W3:Y:S01]  /*16a0*/  MUFU.EX2 R7, R40 ;  /* 0x0000002800077308 */ /* 0x000ee20000000800 */
[----:B-----5:R-:W-:Y:S01]  /*16b0*/  @!P3 FMUL R29, R29, R29 ;  /* 0x0000001d1d1db220 */ /* 0x020fe20000400000 */
[----:B------:R-:W-:Y:S02]  /*16c0*/  FSETP.GEU.AND P3, PT, R41, -126, PT ;  /* 0xc2fc00002900780b */ /* 0x000fe40003f6e000 */
[----:B----4-:R-:W-:-:S03]  /*16d0*/  FMNMX R4, R5, R4, !PT ;  /* 0x0000000405047209 */ /* 0x010fc60007800000 */
[----:B------:R-:W-:Y:S01]  /*16e0*/  @!P4 FMUL R45, R45, 0.5 ;  /* 0x3f0000002d2dc820 */ /* 0x000fe20000400000 */
[----:B------:R-:W4:Y:S01]  /*16f0*/  MUFU.EX2 R37, R37 ;  /* 0x0000002500257308 */ /* 0x000f220000000800 */
[----:B--2---:R-:W-:Y:S01]  /*1700*/  @!P6 FMUL R36, R36, R36 ;  /* 0x000000242424e220 */ /* 0x004fe20000400000 */
[----:B------:R-:W-:-:S05]  /*1710*/  FSETP.GEU.AND P6, PT, R48, -126, PT ;  /* 0xc2fc00003000780b */ /* 0x000fca0003fce000 */
[----:B------:R-:W-:Y:S01]  /*1720*/  @!P3 FMUL R41, R41, 0.5 ;  /* 0x3f0000002929b820 */ /* 0x000fe20000400000 */
[----:B------:R-:W2:Y:S01]  /*1730*/  MUFU.EX2 R5, R44 ;  /* 0x0000002c00057308 */ /* 0x000ea20000000800 */
[----:B---3--:R-:W-:Y:S01]  /*1740*/  @!P5 FMUL R7, R7, R7 ;  /* 0x000000070707d220 */ /* 0x008fe20000400000 */
[----:B------:R-:W-:-:S03]  /*1750*/  FSETP.GEU.AND P5, PT, R49, -126, PT ;  /* 0xc2fc00003100780b */ /* 0x000fc60003fae000 */
[----:B------:R-:W-:Y:S02]  /*1760*/  FADD R2, R24, R7 ;  /* 0x0000000718027221 */ /* 0x000fe40000000000 */
[----:B------:R-:W-:Y:S01]  /*1770*/  @!P6 FMUL R48, R48, 0.5 ;  /* 0x3f0000003030e820 */ /* 0x000fe20000400000 */
[----:B------:R-:W3:Y:S01]  /*1780*/  MUFU.EX2 R10, R45 ;  /* 0x0000002d000a7308 */ /* 0x000ee20000000800 */
[----:B----4-:R-:W-:Y:S01]  /*1790*/  @!P2 FMUL R37, R37, R37 ;  /* 0x000000252525a220 */ /* 0x010fe20000400000 */
[----:B------:R-:W-:-:S04]  /*17a0*/  FSETP.NEU.AND P2, PT, R4, -INF , PT ;  /* 0xff8000000400780b */ /* 0x000fc80003f4d000 */
[----:B------:R-:W-:Y:S01]  /*17b0*/  FSEL R0, R4, RZ, P2 ;  /* 0x000000ff04007208 */ /* 0x000fe20001000000 */
[----:B------:R-:W-:Y:S01]  /*17c0*/  @!P5 FMUL R49, R49, 0.5 ;  /* 0x3f0000003131d820 */ /* 0x000fe20000400000 */
[----:B------:R-:W4:Y:S01]  /*17d0*/  MUFU.EX2 R8, R41 ;  /* 0x0000002900087308 */ /* 0x000f220000000800 */
[----:B--2---:R-:W-:Y:S01]  /*17e0*/  @!P1 FMUL R5, R5, R5 ;  /* 0x0000000505059220 */ /* 0x004fe20000400000 */
[----:B------:R-:W-:Y:S01]  /*17f0*/  FSETP.GEU.AND P2, PT, R52, -126, PT ;  /* 0xc2fc00003400780b */ /* 0x000fe20003f4e000 */
[----:B------:R-:W-:-:S04]  /*1800*/  FMUL R0, R0, UR7 ;  /* 0x0000000700007c20 */ /* 0x000fc80008400000 */
[--C-:B------:R-:W-:Y:S01]  /*1810*/  FFMA R26, R26, UR7, -R0.reuse ;  /* 0x000000071a1a7c23 */ /* 0x100fe20008000800 */
[----:B------:R-:W2:Y:S01]  /*1820*/  MUFU.EX2 R9, R48 ;  /* 0x0000003000097308 */ /* 0x000ea20000000800 */
[--C-:B------:R-:W-:Y:S01]  /*1830*/  FFMA R27, R27, UR7, -R0.reuse ;  /* 0x000000071b1b7c23 */ /* 0x100fe20008000800 */
[--C-:B------:R-:W-:Y:S01]  /*1840*/  FFMA R30, R30, UR7, -R0.reuse ;  /* 0x000000071e1e7c23 */ /* 0x100fe20008000800 */
[--C-:B------:R-:W-:Y:S01]  /*1850*/  FFMA R31, R31, UR7, -R0.reuse ;  /* 0x000000071f1f7c23 */ /* 0x100fe20008000800 */
[----:B---3--:R-:W-:Y:S01]  /*1860*/  @!P4 FMUL R10, R10, R10 ;  /* 0x0000000a0a0ac220 */ /* 0x008fe20000400000 */
[----:B------:R-:W-:Y:S01]  /*1870*/  FSETP.GEU.AND P1, PT, R26, -126, PT ;  /* 0xc2fc00001a00780b */ /* 0x000fe20003f2e000 */
[--C-:B------:R-:W-:Y:S01]  /*1880*/  FFMA R34, R34, UR7, -R0.reuse ;  /* 0x0000000722227c23 */ /* 0x100fe20008000800 */
[----:B------:R-:W-:Y:S01]  /*1890*/  FSETP.GEU.AND P4, PT, R27, -126, PT ;  /* 0xc2fc00001b00780b */ /* 0x000fe20003f8e000 */
[----:B------:R-:W3:Y:S01]  /*18a0*/  MUFU.EX2 R6, R49 ;  /* 0x0000003100067308 */ /* 0x000ee20000000800 */
[----:B----4-:R-:W-:Y:S01]  /*18b0*/  @!P3 FMUL R8, R8, R8 ;  /* 0x000000080808b220 */ /* 0x010fe20000400000 */
[----:B------:R-:W-:Y:S01]  /*18c0*/  FSETP.GEU.AND P3, PT, R53, -126, PT ;  /* 0xc2fc00003500780b */ /* 0x000fe20003f6e000 */
[----:B------:R-:W-:Y:S01]  /*18d0*/  @!P2 FMUL R52, R52, 0.5 ;  /* 0x3f0000003434a820 */ /* 0x000fe20000400000 */
[--C-:B------:R-:W-:Y:S01]  /*18e0*/  FFMA R35, R35, UR7, -R0.reuse ;  /* 0x0000000723237c23 */ /* 0x100fe20008000800 */
[--C-:B------:R-:W-:Y:S01]  /*18f0*/  FFMA R38, R38, UR7, -R0.reuse ;  /* 0x0000000726267c23 */ /* 0x100fe20008000800 */
[--C-:B------:R-:W-:Y:S01]  /*1900*/  FFMA R39, R39, UR7, -R0.reuse ;  /* 0x0000000727277c23 */ /* 0x100fe20008000800 */
[--C-:B------:R-:W-:Y:S01]  /*1910*/  FFMA R42, R42, UR7, -R0.reuse ;  /* 0x000000072a2a7c23 */ /* 0x100fe20008000800 */
[----:B------:R-:W4:Y:S01]  /*1920*/  MUFU.EX2 R11, R52 ;  /* 0x00000034000b7308 */ /* 0x000f220000000800 */
[----:B--2---:R-:W-:Y:S01]  /*1930*/  @!P6 FMUL R9, R9, R9 ;  /* 0x000000090909e220 */ /* 0x004fe20000400000 */
[----:B------:R-:W-:Y:S01]  /*1940*/  FSETP.GEU.AND P6, PT, R30, -126, PT ;  /* 0xc2fc00001e00780b */ /* 0x000fe20003fce000 */
[----:B------:R-:W-:Y:S01]  /*1950*/  @!P1 FMUL R26, R26, 0.5 ;  /* 0x3f0000001a1a9820 */ /* 0x000fe20000400000 */
[----:B------:R-:W-:Y:S01]  /*1960*/  @!P4 FMUL R27, R27, 0.5 ;  /* 0x3f0000001b1bc820 */ /* 0x000fe20000400000 */
[--C-:B------:R-:W-:Y:S01]  /*1970*/  FFMA R50, R50, UR7, -R0.reuse ;  /* 0x0000000732327c23 */ /* 0x100fe20008000800 */
[--C-:B------:R-:W-:Y:S01]  /*1980*/  FFMA R43, R43, UR7, -R0.reuse ;  /* 0x000000072b2b7c23 */ /* 0x100fe20008000800 */
[----:B------:R-:W-:Y:S01]  /*1990*/  @!P3 FMUL R53, R53, 0.5 ;  /* 0x3f0000003535b820 */ /* 0x000fe20000400000 */
[--C-:B------:R-:W-:Y:S01]  /*19a0*/  FFMA R46, R46, UR7, -R0.reuse ;  /* 0x000000072e2e7c23 */ /* 0x100fe20008000800 */
[----:B---3--:R-:W-:Y:S01]  /*19b0*/  @!P5 FMUL R6, R6, R6 ;  /* 0x000000060606d220 */ /* 0x008fe20000400000 */
[----:B------:R-:W-:Y:S01]  /*19c0*/  FSETP.GEU.AND P5, PT, R31, -126, PT ;  /* 0xc2fc00001f00780b */ /* 0x000fe20003fae000 */
[----:B------:R-:W2:Y:S01]  /*19d0*/  MUFU.EX2 R12, R53 ;  /* 0x00000035000c7308 */ /* 0x000ea20000000800 */
[--C-:B------:R-:W-:Y:S01]  /*19e0*/  FFMA R47, R47, UR7, -R0.reuse ;  /* 0x000000072f2f7c23 */ /* 0x100fe20008000800 */
[--C-:B------:R-:W-:Y:S01]  /*19f0*/  FFMA R51, R51, UR7, -R0.reuse ;  /* 0x0000000733337c23 */ /* 0x100fe20008000800 */
[--C-:B------:R-:W-:Y:S01]  /*1a00*/  FFMA R54, R54, UR7, -R0.reuse ;  /* 0x0000000736367c23 */ /* 0x100fe20008000800 */
[----:B------:R-:W-:Y:S01]  /*1a10*/  @!P6 FMUL R30, R30, 0.5 ;  /* 0x3f0000001e1ee820 */ /* 0x000fe20000400000 */
[----:B------:R-:W-:Y:S01]  /*1a20*/  FFMA R0, R55, UR7, -R0 ;  /* 0x0000000737007c23 */ /* 0x000fe20008000800 */
[----:B----4-:R-:W-:Y:S01]  /*1a30*/  @!P2 FMUL R11, R11, R11 ;  /* 0x0000000b0b0ba220 */ /* 0x010fe20000400000 */
[----:B------:R-:W-:Y:S01]  /*1a40*/  FSETP.GEU.AND P2, PT, R34, -126, PT ;  /* 0xc2fc00002200780b */ /* 0x000fe20003f4e000 */
[----:B------:R-:W3:Y:S01]  /*1a50*/  MUFU.EX2 R26, R26 ;  /* 0x0000001a001a7308 */ /* 0x000ee20000000800 */
[----:B------:R-:W-:Y:S01]  /*1a60*/  FADD R21, R32, R9 ;  /* 0x0000000920157221 */ /* 0x000fe20000000000 */
[----:B------:R-:W-:Y:S01]  /*1a70*/  FADD R40, R36, R11 ;  /* 0x0000000b24287221 */ /* 0x000fe20000000000 */
[----:B------:R-:W-:Y:S01]  /*1a80*/  FADD R23, R33, R6 ;  /* 0x0000000621177221 */ /* 0x000fe20000000000 */
[----:B------:R-:W-:Y:S01]  /*1a90*/  @!P5 FMUL R31, R31, 0.5 ;  /* 0x3f0000001f1fd820 */ /* 0x000fe20000400000 */
[----:B------:R-:W-:Y:S01]  /*1aa0*/  FADD R22, R29, R10 ;  /* 0x0000000a1d167221 */ /* 0x000fe20000000000 */
[----:B------:R-:W-:Y:S01]  /*1ab0*/  ULOP3.LUT UR7, UR28, 0x8, URZ, 0xc, !UPT ;  /* 0x000000081c077892 */ /* 0x000fe2000f8e0c3f */
[----:B------:R-:W-:Y:S01]  /*1ac0*/  F2FP.F16.F32.PACK_AB R48, R8, R7 ;  /* 0x000000070830723e */ /* 0x000fe200000000ff */
[----:B------:R-:W4:Y:S01]  /*1ad0*/  MUFU.EX2 R27, R27 ;  /* 0x0000001b001b7308 */ /* 0x000f220000000800 */
[----:B--2---:R-:W-:Y:S01]  /*1ae0*/  @!P3 FMUL R12, R12, R12 ;  /* 0x0000000c0c0cb220 */ /* 0x004fe20000400000 */
[----:B------:R-:W-:-:S02]  /*1af0*/  FSETP.GEU.AND P3, PT, R35, -126, PT ;  /* 0xc2fc00002300780b */ /* 0x000fc40003f6e000 */
[----:B------:R-:W-:Y:S01]  /*1b00*/  @!P2 FMUL R34, R34, 0.5 ;  /* 0x3f0000002222a820 */ /* 0x000fe20000400000 */
[----:B------:R-:W-:Y:S01]  /*1b10*/  FADD R41, R37, R12 ;  /* 0x0000000c25297221 */ /* 0x000fe20000000000 */
[----:B------:R-:W-:Y:S02]  /*1b20*/  F2FP.F16.F32.PACK_AB R52, R6, R9 ;  /* 0x000000090634723e */ /* 0x000fe400000000ff */
[----:B------:R-:W2:Y:S01]  /*1b30*/  MUFU.EX2 R30, R30 ;  /* 0x0000001e001e7308 */ /* 0x000ea20000000800 */
[----:B---3--:R-:W-:Y:S01]  /*1b40*/  @!P1 FMUL R26, R26, R26 ;  /* 0x0000001a1a1a9220 */ /* 0x008fe20000400000 */
[----:B------:R-:W-:Y:S01]  /*1b50*/  FSETP.GEU.AND P1, PT, R38, -126, PT ;  /* 0xc2fc00002600780b */ /* 0x000fe20003f2e000 */
[----:B------:R-:W-:-:S04]  /*1b60*/  FADD R41, R22, R41 ;  /* 0x0000002916297221 */ /* 0x000fc80000000000 */
[----:B------:R-:W-:Y:S01]  /*1b70*/  @!P3 FMUL R35, R35, 0.5 ;  /* 0x3f0000002323b820 */ /* 0x000fe20000400000 */
[----:B------:R-:W3:Y:S01]  /*1b80*/  MUFU.EX2 R31, R31 ;  /* 0x0000001f001f7308 */ /* 0x000ee20000000800 */
[----:B----4-:R-:W-:Y:S01]  /*1b90*/  @!P4 FMUL R27, R27, R27 ;  /* 0x0000001b1b1bc220 */ /* 0x010fe20000400000 */
[----:B------:R-:W-:-:S05]  /*1ba0*/  FSETP.GEU.AND P4, PT, R39, -126, PT ;  /* 0xc2fc00002700780b */ /* 0x000fca0003f8e000 */
[----:B------:R-:W-:Y:S01]  /*1bb0*/  @!P1 FMUL R38, R38, 0.5 ;  /* 0x3f00000026269820 */ /* 0x000fe20000400000 */
[----:B------:R-:W4:Y:S01]  /*1bc0*/  MUFU.EX2 R34, R34 ;  /* 0x0000002200227308 */ /* 0x000f220000000800 */
        /* <DEDUP_REMOVED lines=15> */
[----:B------:R2:W5:Y:S01]  /*1cc0*/  MUFU.EX2 R13, R42 ;  /* 0x0000002a000d7308 */ /* 0x0005620000000800 */
[----:B---3--:R-:W-:Y:S01]  /*1cd0*/  @!P1 FMUL R38, R38, R38 ;  /* 0x0000002626269220 */ /* 0x008fe20000400000 */
[----:B------:R-:W-:-:S05]  /*1ce0*/  FSETP.GEU.AND P1, PT, R47, -126, PT ;  /* 0xc2fc00002f00780b */ /* 0x000fca0003f2e000 */
[----:B------:R-:W-:Y:S01]  /*1cf0*/  @!P3 FMUL R46, R46, 0.5 ;  /* 0x3f0000002e2eb820 */ /* 0x000fe20000400000 */
[----:B------:R3:W1:Y:S01]  /*1d00*/  MUFU.EX2 R17, R50 ;  /* 0x0000003200117308 */ /* 0x0006620000000800 */
[----:B----4-:R-:W-:Y:S01]  /*1d10*/  @!P4 FMUL R39, R39, R39 ;  /* 0x000000272727c220 */ /* 0x010fe20000400000 */
[----:B------:R-:W-:Y:S01]  /*1d20*/  FSETP.GEU.AND P4, PT, R51, -126, PT ;  /* 0xc2fc00003300780b */ /* 0x000fe20003f8e000 */
[----:B--2---:R-:W-:Y:S01]  /*1d30*/  FADD R42, R2, R21 ;  /* 0x00000015022a7221 */ /* 0x004fe20000000000 */
[----:B------:R-:W-:Y:S01]  /*1d40*/  FADD R21, R28, R5 ;  /* 0x000000051c157221 */ /* 0x000fe20000000000 */
[----:B------:R-:W-:Y:S02]  /*1d50*/  FADD R2, R25, R8 ;  /* 0x0000000819027221 */ /* 0x000fe40000000000 */
[----:B------:R-:W-:Y:S01]  /*1d60*/  @!P1 FMUL R47, R47, 0.5 ;  /* 0x3f0000002f2f9820 */ /* 0x000fe20000400000 */
[----:B------:R2:W4:Y:S01]  /*1d70*/  MUFU.EX2 R14, R43 ;  /* 0x0000002b000e7308 */ /* 0x0005220000000800 */
[----:B-----5:R-:W-:Y:S01]  /*1d80*/  @!P6 FMUL R13, R13, R13 ;  /* 0x0000000d0d0de220 */ /* 0x020fe20000400000 */
[----:B------:R-:W-:Y:S01]  /*1d90*/  FSETP.GEU.AND P6, PT, R54, -126, PT ;  /* 0xc2fc00003600780b */ /* 0x000fe20003fce000 */
[----:B------:R-:W-:Y:S01]  /*1da0*/  FADD R21, R21, R40 ;  /* 0x0000002815157221 */ /* 0x000fe20000000000 */
[----:B------:R-:W-:Y:S01]  /*1db0*/  FADD R2, R2, R23 ;  /* 0x0000001702027221 */ /* 0x000fe20000000000 */
[----:B---3--:R-:W-:-:S02]  /*1dc0*/  F2FP.F16.F32.PACK_AB R50, R10, R5 ;  /* 0x000000050a32723e */ /* 0x008fc400000000ff */
[----:B------:R-:W-:Y:S01]  /*1dd0*/  @!P4 FMUL R51, R51, 0.5 ;  /* 0x3f0000003333c820 */ /* 0x000fe20000400000 */
[----:B------:R3:W5:Y:S01]  /*1de0*/  MUFU.EX2 R15, R46 ;  /* 0x0000002e000f7308 */ /* 0x0007620000000800 */
[----:B-1----:R-:W-:Y:S01]  /*1df0*/  @!P5 FMUL R17, R17, R17 ;  /* 0x000000111111d220 */ /* 0x002fe20000400000 */
[----:B------:R-:W-:Y:S01]  /*1e00*/  FSETP.GEU.AND P5, PT, R0, -126, PT ;  /* 0xc2fc00000000780b */ /* 0x000fe20003fae000 */
[----:B--2---:R-:W-:Y:S01]  /*1e10*/  FADD R43, R26, R13 ;  /* 0x0000000d1a2b7221 */ /* 0x004fe20000000000 */
[----:B------:R-:W-:Y:S01]  /*1e20*/  FADD R21, R42, R21 ;  /* 0x000000152a157221 */ /* 0x000fe20000000000 */
[----:B------:R-:W-:Y:S01]  /*1e30*/  FADD R44, R34, R17 ;  /* 0x00000011222c7221 */ /* 0x000fe20000000000 */
[----:B------:R-:W-:Y:S01]  /*1e40*/  FADD R2, R2, R41 ;  /* 0x0000002902027221 */ /* 0x000fe20000000000 */
[----:B------:R-:W-:Y:S01]  /*1e50*/  @!P6 FMUL R54, R54, 0.5 ;  /* 0x3f0000003636e820 */ /* 0x000fe20000400000 */
[----:B------:R1:W2:Y:S01]  /*1e60*/  MUFU.EX2 R16, R47 ;  /* 0x0000002f00107308 */ /* 0x0002a20000000800 */
[----:B----4-:R-:W-:Y:S01]  /*1e70*/  @!P2 FMUL R14, R14, R14 ;  /* 0x0000000e0e0ea220 */ /* 0x010fe20000400000 */
[----:B------:R-:W-:Y:S01]  /*1e80*/  FADD R44, R43, R44 ;  /* 0x0000002c2b2c7221 */ /* 0x000fe20000000000 */
[----:B------:R-:W-:-:S02]  /*1e90*/  F2FP.F16.F32.PACK_AB R42, R29, R28 ;  /* 0x0000001c1d2a723e */ /* 0x000fc400000000ff */
[----:B---3--:R-:W-:Y:S02]  /*1ea0*/  F2FP.F16.F32.PACK_AB R46, R37, R36 ;  /* 0x00000024252e723e */ /* 0x008fe400000000ff */
[----:B------:R-:W-:Y:S01]  /*1eb0*/  @!P5 FMUL R0, R0, 0.5 ;  /* 0x3f0000000000d820 */ /* 0x000fe20000400000 */
[----:B------:R3:W4:Y:S01]  /*1ec0*/  MUFU.EX2 R18, R51 ;  /* 0x0000003300127308 */ /* 0x0007220000000800 */
[----:B-----5:R-:W-:Y:S01]  /*1ed0*/  @!P3 FMUL R15, R15, R15 ;  /* 0x0000000f0f0fb220 */ /* 0x020fe20000400000 */
[----:B------:R-:W-:Y:S02]  /*1ee0*/  F2FP.F16.F32.PACK_AB R41, R27, R26 ;  /* 0x0000001a1b29723e */ /* 0x000fe400000000ff */
[----:B-1----:R-:W-:Y:S01]  /*1ef0*/  F2FP.F16.F32.PACK_AB R47, R39, R38 ;  /* 0x00000026272f723e */ /* 0x002fe200000000ff */
[----:B------:R-:W-:Y:S01]  /*1f00*/  FADD R22, R30, R15 ;  /* 0x0000000f1e167221 */ /* 0x000fe20000000000 */
[----:B------:R-:W-:Y:S02]  /*1f10*/  F2FP.F16.F32.PACK_AB R49, R14, R13 ;  /* 0x0000000d0e31723e */ /* 0x000fe400000000ff */
[----:B------:R1:W5:Y:S01]  /*1f20*/  MUFU.EX2 R19, R54 ;  /* 0x0000003600137308 */ /* 0x0003620000000800 */
[----:B--2---:R-:W-:-:S04]  /*1f30*/  @!P1 FMUL R16, R16, R16 ;  /* 0x0000001010109220 */ /* 0x004fc80000400000 */
[----:B------:R-:W-:Y:S01]  /*1f40*/  FADD R23, R31, R16 ;  /* 0x000000101f177221 */ /* 0x000fe20000000000 */
[----:B---3--:R-:W-:Y:S02]  /*1f50*/  F2FP.F16.F32.PACK_AB R51, R16, R15 ;  /* 0x0000000f1033723e */ /* 0x008fe400000000ff */
[----:B------:R2:W3:Y:S01]  /*1f60*/  MUFU.EX2 R20, R0 ;  /* 0x0000000000147308 */ /* 0x0004e20000000800 */
[----:B----4-:R-:W-:Y:S01]  /*1f70*/  @!P4 FMUL R18, R18, R18 ;  /* 0x000000121212c220 */ /* 0x010fe20000400000 */
[----:B-1----:R-:W-:-:S03]  /*1f80*/  F2FP.F16.F32.PACK_AB R54, R12, R11 ;  /* 0x0000000b0c36723e */ /* 0x002fc600000000ff */
[----:B------:R-:W-:Y:S01]  /*1f90*/  FADD R43, R35, R18 ;  /* 0x00000012232b7221 */ /* 0x000fe20000000000 */
[----:B------:R-:W-:Y:S01]  /*1fa0*/  F2FP.F16.F32.PACK_AB R53, R18, R17 ;  /* 0x000000111235723e */ /* 0x000fe200000000ff */
[----:B-----5:R-:W-:Y:S01]  /*1fb0*/  @!P6 FMUL R19, R19, R19 ;  /* 0x000000131313e220 */ /* 0x020fe20000400000 */
[----:B--2---:R-:W-:-:S03]  /*1fc0*/  FADD R0, R27, R14 ;  /* 0x0000000e1b007221 */ /* 0x004fc60000000000 */
[----:B------:R-:W-:Y:S01]  /*1fd0*/  FADD R45, R38, R19 ;  /* 0x00000013262d7221 */ /* 0x000fe20000000000 */
[----:B------:R-:W-:Y:S01]  /*1fe0*/  FADD R0, R0, R43 ;  /* 0x0000002b00007221 */ /* 0x000fe20000000000 */
[----:B------:R-:W-:Y:S01]  /*1ff0*/  F2FP.F16.F32.PACK_AB R43, R31, R30 ;  /* 0x0000001e1f2b723e */ /* 0x000fe200000000ff */
[----:B---3--:R-:W-:Y:S01]  /*2000*/  @!P5 FMUL R20, R20, R20 ;  /* 0x000000141414d220 */ /* 0x008fe20000400000 */
[----:B------:R-:W-:Y:S01]  /*2010*/  FADD R45, R22, R45 ;  /* 0x0000002d162d7221 */ /* 0x000fe20000000000 */
[----:B------:R-:W-:Y:S02]  /*2020*/  IMAD.U32 R22, RZ, RZ, UR7 ;  /* 0x00000007ff167e24 */ /* 0x000fe4000f8e00ff */
[----:B------:R-:W-:Y:S01]  /*2030*/  FADD R40, R39, R20 ;  /* 0x0000001427287221 */ /* 0x000fe20000000000 */
[----:B------:R-:W-:Y:S01]  /*2040*/  FADD R44, R44, R45 ;  /* 0x0000002d2c2c7221 */ /* 0x000fe20000000000 */
[----:B------:R1:W-:Y:S01]  /*2050*/  SYNCS.ARRIVE.TRANS64.A1T0 RZ, [R22+UR29], RZ ;  /* 0x000000ff16ff79a7 */ /* 0x0003e2000810001d */
[----:B------:R-:W-:Y:S01]  /*2060*/  F2FP.F16.F32.PACK_AB R45, R35, R34 ;  /* 0x00000022232d723e */ /* 0x000fe200000000ff */
[----:B------:R-:W-:Y:S01]  /*2070*/  FADD R23, R23, R40 ;  /* 0x0000002817177221 */ /* 0x000fe20000000000 */
[----:B------:R-:W-:-:S03]  /*2080*/  F2FP.F16.F32.PACK_AB R40, R25, R24 ;  /* 0x000000181928723e */ /* 0x000fc600000000ff */
[----:B------:R-:W-:Y:S01]  /*2090*/  FADD R23, R0, R23 ;  /* 0x0000001700177221 */ /* 0x000fe20000000000 */
[----:B------:R-:W-:-:S03]  /*20a0*/  FADD R0, R21, R2 ;  /* 0x0000000215007221 */ /* 0x000fc60000000000 */
[----:B------:R-:W-:Y:S01]  /*20b0*/  FADD R2, R44, R23 ;  /* 0x000000172c027221 */ /* 0x000fe20000000000 */
[----:B------:R-:W-:Y:S01]  /*20c0*/  F2FP.F16.F32.PACK_AB R44, R33, R32 ;  /* 0x00000020212c723e */ /* 0x000fe200000000ff */
[----:B-1----:R-:W-:Y:S06]  /*20d0*/  @!P0 BRA `(.L_x_19) ;  /* 0x0000000000048947 */ /* 0x002fec0003800000 */
[----:B------:R-:W-:Y:S01]  /*20e0*/  BPT.TRAP 0x1 ;  /* 0x000000040000795c */ /* 0x000fe20000300000 */
.L_x_19:
[----:B------:R-:W1:Y:S02]  /*20f0*/  SYNCS.PHASECHK.TRANS64.TRYWAIT P1, [UR36+0x11808], R56 ;  /* 0x01180838ff0075a7 */ /* 0x000e640008020164 */
[----:B-1----:R-:W-:Y:S05]  /*2100*/  @!P1 BRA `(.L_x_20) ;  /* 0x0000005800a89947 */ /* 0x002fea0003800000 */
.L_x_98:
[----:B------:R-:W-:Y:S01]  /*2110*/  UIADD3 UR10, UR5, 0x280, URZ ;  /* 0x00000280050a7890 */ /* 0x000fe2000fffe03f */
[----:B------:R-:W-:Y:S01]  /*2120*/  WARPGROUP.ARRIVE ;  /* 0x00000000000079c5 */ /* 0x000fe20000000000 */
[----:B------:R-:W-:Y:S01]  /*2130*/  UMOV UR11, 0xc0000010 ;  /* 0xc0000010000b7882 */ /* 0x000fe20000000000 */
[----:B------:R-:W-:Y:S01]  /*2140*/  UIADD3 UR14, UR5, 0x300, URZ ;  /* 0x00000300050e7890 */ /* 0x000fe2000fffe03f */
[----:B------:R-:W-:Y:S01]  /*2150*/  F2FP.F16.F32.PACK_AB R55, R20, R19 ;  /* 0x000000131437723e */ /* 0x000fe200000000ff */
[----:B------:R-:W-:Y:S01]  /*2160*/  UMOV UR15, 0xc0000010 ;  /* 0xc0000010000f7882 */ /* 0x000fe20000000000 */
[----:B------:R-:W-:Y:S01]  /*2170*/  UIADD3 UR18, UR5, 0x380, URZ ;  /* 0x0000038005127890 */ /* 0x000fe2000fffe03f */
[----:B------:R-:W-:Y:S02]  /*2180*/  UMOV UR19, 0xc0000010 ;  /* 0xc000001000137882 */ /* 0x000fe40000000000 */
[----:B------:R-:W-:Y:S01]  /*2190*/  HGMMA.64x16x16.F32 R88, R40, gdesc[UR8].tnspB, RZ, !UPT, gsb0 ;  /* 0x4020000828587df0 */ /* 0x000fe2000c0008ff */
[----:B------:R-:W-:Y:S01]  /*21a0*/  UIADD3 UR22, UR5, 0x400, URZ ;  /* 0x0000040005167890 */ /* 0x000fe2000fffe03f */
[----:B------:R-:W-:Y:S01]  /*21b0*/  UMOV UR23, 0xc0000010 ;  /* 0xc000001000177882 */ /* 0x000fe20000000000 */
[----:B------:R-:W-:Y:S01]  /*21c0*/  UIADD3 UR10, UR5, 0x480, URZ ;  /* 0x00000480050a7890 */ /* 0x000fe2000fffe03f */
[----:B------:R-:W-:Y:S01]  /*21d0*/  UMOV UR11, 0xc0000010 ;  /* 0xc0000010000b7882 */ /* 0x000fe20000000000 */
[----:B------:R-:W-:-:S02]  /*21e0*/  WARPGROUP.DEPBAR.LE gsb0, 0x0 ;  /* 0x00008000000079c5 */ /* 0x000fc40000010000 */
[----:B------:R-:W-:-:S06]  /*21f0*/  WARPGROUP.ARRIVE ;  /* 0x00000000000079c5 */ /* 0x000fcc0000000000 */
[----:B------:R-:W-:Y:S01]  /*2200*/  HGMMA.64x16x16.F32 R80, R40, gdesc[UR12].tnspB, RZ, !UPT, gsb0 ;  /* 0x4020000c28507df0 */ /* 0x000fe2000c0008ff */
[----:B------:R-:W-:Y:S01]  /*2210*/  UIADD3 UR14, UR5, 0x320, URZ ;  /* 0x00000320050e7890 */ /* 0x000fe2000fffe03f */
[----:B------:R-:W-:Y:S01]  /*2220*/  UMOV UR15, 0xc0000010 ;  /* 0xc0000010000f7882 */ /* 0x000fe20000000000 */
[----:B------:R-:W-:Y:S02]  /*2230*/  WARPGROUP.DEPBAR.LE gsb0, 0x0 ;  /* 0x00008000000079c5 */ /* 0x000fe40000010000 */
        /* <DEDUP_REMOVED lines=10> */
[----:B-1----:R-:W-:-:S06]  /*22e0*/  WARPGROUP.ARRIVE ;  /* 0x00000000000079c5 */ /* 0x002fcc0000000000 */
[----:B------:R-:W-:Y:S01]  /*22f0*/  HGMMA.64x16x16.F32 R56, R40, gdesc[UR8].tnspB, RZ, !UPT, gsb0 ;  /* 0x4020000828387df0 */ /* 0x000fe2000c0008ff */
[----:B------:R-:W-:Y:S01]  /*2300*/  UIADD3 UR10, UR5, 0x2a0, URZ ;  /* 0x000002a0050a7890 */ /* 0x000fe2000fffe03f */
[----:B------:R-:W-:Y:S01]  /*2310*/  UMOV UR11, 0xc0000010 ;  /* 0xc0000010000b7882 */ /* 0x000fe20000000000 */
[----:B------:R-:W-:Y:S02]  /*2320*/  WARPGROUP.DEPBAR.LE gsb0, 0x0 ;  /* 0x00008000000079c5 */ /* 0x000fe40000010000 */
[----:B------:R-:W-:-:S06]  /*2330*/  WARPGROUP.ARRIVE ;  /* 0x00000000000079c5 */ /* 0x000fcc0000000000 */
[----:B------:R-:W-:Y:S01]  /*2340*/  HGMMA.64x16x16.F32 R88, R44, gdesc[UR8].tnspB, R88, gsb0 ;  /* 0x402000082c587df0 */ /* 0x000fe20008000858 */
        /* <DEDUP_REMOVED lines=54> */
[----:B------:R-:W-:Y:S03]  /*26b0*/  HGMMA.64x16x16.F32 R80, R52, gdesc[UR12].tnspB, R80, gsb0 ;  /* 0x4020000c34507df0 */ /* 0x000fe60008000850 */
        /* <DEDUP_REMOVED lines=10> */
[----:B------:R-:W-:Y:S05]  /*2760*/  @!P0 BRA `(.L_x_21) ;  /* 0x0000000000048947 */ /* 0x000fea0003800000 */
[----:B------:R-:W-:Y:S01]  /*2770*/  BPT.TRAP 0x1 ;  /* 0x000000040000795c */ /* 0x000fe20000300000 */
.L_x_21:
[----:B------:R-:W-:Y:S02]  /*2780*/  UISETP.GT.U32.AND UP0, UPT, UR4, 0x1, UPT ;  /* 0x000000010400788c */ /* 0x000fe4000bf04070 */
[----:B------:R-:W-:-:S04]  /*2790*/  UIADD3 UR7, UR36, 0x11828, URZ ;  /* 0x0001182824077890 */ /* 0x000fc8000fffe03f */
[----:B------:R-:W-:Y:S01]  /*27a0*/  PLOP3.LUT P1, PT, PT, PT, UP0, 0x80, 0x0 ;  /* 0x000000000000781c */ /* 0x000fe20003f2f008 */
[----:B------:R-:W-:-:S09]  /*27b0*/  UPRMT UR7, URZ, 0x654, UR7 ;  /* 0x000006543f077896 */ /* 0x000fd20008000007 */
[----:B------:R-:W-:Y:S03]  /*27c0*/  SYNCS.ARRIVE.TRANS64.RED.A1T0 RZ, [UR7], RZ ;  /* 0x000000ffffff79a7 */ /* 0x000fe60008100407 */
[----:B------:R-:W-:Y:S05]  /*27d0*/  @P1 BRA `(.L_x_22) ;  /* 0x0000000000041947 */ /* 0x000fea0003800000 */
[----:B------:R-:W-:Y:S01]  /*27e0*/  BPT.TRAP 0x1 ;  /* 0x000000040000795c */ /* 0x000fe20000300000 */
.L_x_22:
[----:B------:R-:W1:Y:S02]  /*27f0*/  LDC R5, c[0x0][0x28c] ;  /* 0x0000a300ff057b82 */ /* 0x000e640000000800 */
[----:B-1----:R-:W-:-:S13]  /*2800*/  ISETP.GE.AND P2, PT, R5, 0x41, PT ;  /* 0x000000410500780c */ /* 0x002fda0003f46270 */
[----:B------:R-:W-:Y:S05]  /*2810*/  @!P2 BRA `(.L_x_23) ;  /* 0x0000001c00b8a947 */ /* 0x000fea0003800000 */
[----:B------:R-:W-:Y:S01]  /*2820*/  IADD3 R5, R5, 0x3f, RZ ;  /* 0x0000003f05057810 */ /* 0x000fe20007ffe0ff */
[----:B------:R-:W-:Y:S01]  /*2830*/  IMAD.MOV.U32 R9, RZ, RZ, R4 ;  /* 0x000000ffff097224 */ /* 0x000fe200078e0004 */
[----:B------:R-:W-:Y:S01]  /*2840*/  MOV R7, R3 ;  /* 0x0000000300077202 */ /* 0x000fe20000000f00 */
[----:B------:R-:W-:Y:S01]  /*2850*/  UMOV UR7, 0x2 ;  /* 0x0000000200077882 */ /* 0x000fe20000000000 */
[----:B------:R-:W-:Y:S01]  /*2860*/  SHF.R.S32.HI R6, RZ, 0x1f, R5 ;  /* 0x0000001fff067819 */ /* 0x000fe20000011405 */
[----:B------:R-:W-:Y:S01]  /*2870*/  UMOV UR4, 0x1 ;  /* 0x0000000100047882 */ /* 0x000fe20000000000 */
[----:B------:R-:W-:Y:S02]  /*2880*/  ULDC UR28, c[0x0][0x604] ;  /* 0x00018100001c7ab9 */ /* 0x000fe40000000800 */
[----:B------:R-:W-:Y:S02]  /*2890*/  LEA.HI R5, R6, R5, RZ, 0x6 ;  /* 0x0000000506057211 */ /* 0x000fe400078f30ff */
[----:B------:R-:W-:-:S02]  /*28a0*/  MOV R6, RZ ;  /* 0x000000ff00067202 */ /* 0x000fc40000000f00 */
[----:B------:R-:W-:-:S07]  /*28b0*/  SHF.R.S32.HI R5, RZ, 0x6, R5 ;  /* 0x00000006ff057819 */ /* 0x000fce0000011405 */
.L_x_34:
[----:B------:R-:W-:Y:S05]  /*28c0*/  @!P0 BRA `(.L_x_24) ;  /* 0x0000000000048947 */ /* 0x000fea0003800000 */
[----:B------:R-:W-:Y:S01]  /*28d0*/  BPT.TRAP 0x1 ;  /* 0x000000040000795c */ /* 0x000fe20000300000 */
.L_x_24:
[----:B------:R-:W-:Y:S01]  /*28e0*/  ULEA UR10, UR7, UR36, 0x3 ;  /* 0x00000024070a7291 */ /* 0x000fe2000f8e183f */
[----:B------:R-:W-:-:S08]  /*28f0*/  SHF.L.U32 R3, R6, 0x1f, RZ ;  /* 0x0000001f06037819 */ /* 0x000fd000000006ff */
[----:B------:R-:W1:Y:S02]  /*2900*/  SYNCS.PHASECHK.TRANS64.TRYWAIT P2, [UR10+0x11800], R3 ;  /* 0x01180003ff0075a7 */ /* 0x000e64000804014a */
[----:B-1----:R-:W-:Y:S05]  /*2910*/  @!P2 BRA `(.L_x_25) ;  /* 0x0000005000bca947 */ /* 0x002fea0003800000 */
.L_x_99:
[----:B------:R-:W-:Y:S01]  /*2920*/  UIMAD UR10, UR7, 0x280, UR6 ;  /* 0x00000280070a78a4 */ /* 0x000fe2000f8e0206 */
[----:B------:R-:W-:Y:S01]  /*2930*/  WARPGROUP.ARRIVE ;  /* 0x00000000000079c5 */ /* 0x000fe20000000000 */
[----:B------:R-:W-:Y:S01]  /*2940*/  UMOV UR11, 0xc0000010 ;  /* 0xc0000010000b7882 */ /* 0x000fe20000000000 */
[----:B------:R-:W-:Y:S01]  /*2950*/  UMOV UR15, 0xc0000010 ;  /* 0xc0000010000f7882 */ /* 0x000fe20000000000 */
[----:B------:R-:W-:Y:S02]  /*2960*/  UIADD3 UR14, UR10, 0x80, URZ ;  /* 0x000000800a0e7890 */ /* 0x000fe4000fffe03f */
[----:B------:R-:W-:Y:S01]  /*2970*/  UIADD3 UR18, UR10, 0x100, URZ ;  /* 0x000001000a127890 */ /* 0x000fe2000fffe03f */
[----:B------:R-:W-:Y:S02]  /*2980*/  UMOV UR19, 0xc0000010 ;  /* 0xc000001000137882 */ /* 0x000fe40000000000 */
[----:B------:R-:W-:Y:S01]  /*2990*/  HGMMA.64x64x16.F32 R24, gdesc[UR8], RZ, !UPT, gsb0 ;  /* 0x00e00000081879f0 */ /* 0x000fe2000c0008ff */
[----:B------:R-:W-:Y:S01]  /*29a0*/  UIADD3 UR22, UR10, 0x180, URZ ;  /* 0x000001800a167890 */ /* 0x000fe2000fffe03f */
[----:B------:R-:W-:Y:S01]  /*29b0*/  UMOV UR23, 0xc0000010 ;  /* 0xc000001000177882 */ /* 0x000fe20000000000 */
[----:B------:R-:W-:Y:S01]  /*29c0*/  UIADD3 UR26, UR10, 0x200, URZ ;  /* 0x000002000a1a7890 */ /* 0x000fe2000fffe03f */
[----:B------:R-:W-:Y:S01]  /*29d0*/  UMOV UR27, 0xc0000010 ;  /* 0xc0000010001b7882 */ /* 0x000fe20000000000 */
[----:B------:R-:W-:-:S04]  /*29e0*/  UIADD3 UR7, UR7, 0x1, URZ ;  /* 0x0000000107077890 */ /* 0x000fc8000fffe03f */
[----:B------:R-:W-:-:S04]  /*29f0*/  UISETP.NE.AND UP0, UPT, UR7, 0x5, UPT ;  /* 0x000000050700788c */ /* 0x000fc8000bf05270 */
[----:B------:R-:W-:Y:S02]  /*2a00*/  USEL UR10, URZ, 0x1, UP0 ;  /* 0x000000013f0a7887 */ /* 0x000fe40008000000 */
[----:B------:R-:W-:-:S04]  /*2a10*/  USEL UR7, UR7, URZ, UP0 ;  /* 0x0000003f07077287 */ /* 0x000fc80008000000 */
[----:B------:R-:W-:Y:S01]  /*2a20*/  LOP3.LUT R6, R6, UR10, RZ, 0x3c, !PT ;  /* 0x0000000a06067c12 */ /* 0x000fe2000f8e3cff */
        /* <DEDUP_REMOVED lines=13> */
[----:B------:R-:W-:Y:S05]  /*2b00*/  @!P0 BRA `(.L_x_26) ;  /* 0x0000000000048947 */ /* 0x000fea0003800000 */
[----:B------:R-:W-:Y:S01]  /*2b10*/  BPT.TRAP 0x1 ;  /* 0x000000040000795c */ /* 0x000fe20000300000 */
.L_x_26:
[----:B-1----:R-:W-:Y:S01]  /*2b20*/  FMNMX R4, R24, R7, !PT ;  /* 0x0000000718047209 */ /* 0x002fe20007800000 */
[----:B------:R-:W-:Y:S01]  /*2b30*/  ULEA UR10, UR7, UR36, 0x3 ;  /* 0x00000024070a7291 */ /* 0x000fe2000f8e183f */
[----:B------:R-:W-:Y:S02]  /*2b40*/  FMNMX R10, R26, R9, !PT ;  /* 0x000000091a0a7209 */ /* 0x000fe40007800000 */
[----:B------:R-:W-:Y:S02]  /*2b50*/  FMNMX R3, R25, R4, !PT ;  /* 0x0000000419037209 */ /* 0x000fe40007800000 */
[----:B------:R-:W-:Y:S02]  /*2b60*/  FMNMX R11, R27, R10, !PT ;  /* 0x0000000a1b0b7209 */ /* 0x000fe40007800000 */
[----:B------:R-:W-:Y:S02]  /*2b70*/  FMNMX R4, R28, R3, !PT ;  /* 0x000000031c047209 */ /* 0x000fe40007800000 */
[----:B------:R-:W-:-:S02]  /*2b80*/  FMNMX R10, R30, R11, !PT ;  /* 0x0000000b1e0a7209 */ /* 0x000fc40007800000 */
[----:B------:R-:W-:Y:S02]  /*2b90*/  FMNMX R3, R29, R4, !PT ;  /* 0x000000041d037209 */ /* 0x000fe40007800000 */
[----:B------:R-:W-:Y:S02]  /*2ba0*/  FMNMX R11, R31, R10, !PT ;  /* 0x0000000a1f0b7209 */ /* 0x000fe40007800000 */
[----:B------:R-:W-:Y:S02]  /*2bb0*/  FMNMX R4, R32, R3, !PT ;  /* 0x0000000320047209 */ /* 0x000fe40007800000 */
[----:B------:R-:W-:Y:S02]  /*2bc0*/  FMNMX R10, R34, R11, !PT ;  /* 0x0000000b220a7209 */ /* 0x000fe40007800000 */
[----:B------:R-:W-:Y:S02]  /*2bd0*/  FMNMX R3, R33, R4, !PT ;  /* 0x0000000421037209 */ /* 0x000fe40007800000 */
[----:B------:R-:W-:-:S02]  /*2be0*/  FMNMX R11, R35, R10, !PT ;  /* 0x0000000a230b7209 */ /* 0x000fc40007800000 */
        /* <DEDUP_REMOVED lines=10> */
[----:B------:R-:W1:Y:S02]  /*2c90*/  SHFL.BFLY PT, R3, R4, 0x1, 0x1f ;  /* 0x0c201f0004037f89 */ /* 0x000e6400000e0000 */
[----:B-1----:R-:W-:Y:S02]  /*2ca0*/  FMNMX R8, R4, R3, !PT ;  /* 0x0000000304087209 */ /* 0x002fe40007800000 */
[----:B------:R-:W-:-:S03]  /*2cb0*/  FMNMX R4, R38, R11, !PT ;  /* 0x0000000b26047209 */ /* 0x000fc60007800000 */
[----:B------:R-:W1:Y:S01]  /*2cc0*/  SHFL.BFLY PT, R3, R8, 0x2, 0x1f ;  /* 0x0c401f0008037f89 */ /* 0x000e6200000e0000 */
[----:B------:R-:W-:-:S04]  /*2cd0*/  FMNMX R11, R39, R4, !PT ;  /* 0x00000004270b7209 */ /* 0x000fc80007800000 */
[----:B------:R-:W-:-:S04]  /*2ce0*/  FMNMX R4, R42, R11, !PT ;  /* 0x0000000b2a047209 */ /* 0x000fc80007800000 */
[----:B------:R-:W-:-:S04]  /*2cf0*/  FMNMX R11, R43, R4, !PT ;  /* 0x000000042b0b7209 */ /* 0x000fc80007800000 */
[----:B------:R-:W-:-:S04]  /*2d00*/  FMNMX R4, R46, R11, !PT ;  /* 0x0000000b2e047209 */ /* 0x000fc80007800000 */
[----:B------:R-:W-:-:S04]  /*2d10*/  FMNMX R11, R47, R4, !PT ;  /* 0x000000042f0b7209 */ /* 0x000fc80007800000 */
[----:B------:R-:W-:Y:S02]  /*2d20*/  FMNMX R4, R50, R11, !PT ;  /* 0x0000000b32047209 */ /* 0x000fe40007800000 */
[----:B-1----:R-:W-:Y:S02]  /*2d30*/  FMNMX R3, R8, R3, !PT ;  /* 0x0000000308037209 */ /* 0x002fe40007800000 */
[----:B------:R-:W-:Y:S02]  /*2d40*/  FMNMX R11, R51, R4, !PT ;  /* 0x00000004330b7209 */ /* 0x000fe40007800000 */
[C---:B------:R-:W-:Y:S02]  /*2d50*/  FSETP.NEU.AND P2, PT, R3.reuse, -INF , PT ;  /* 0xff8000000300780b */ /* 0x040fe40003f4d000 */
[----:B------:R-:W-:Y:S02]  /*2d60*/  FMNMX R4, R54, R11, !PT ;  /* 0x0000000b36047209 */ /* 0x000fe40007800000 */
[----:B------:R-:W-:-:S02]  /*2d70*/  FSEL R10, R3, RZ, P2 ;  /* 0x000000ff030a7208 */ /* 0x000fc40001000000 */
[----:B------:R-:W-:-:S03]  /*2d80*/  FMNMX R4, R55, R4, !PT ;  /* 0x0000000437047209 */ /* 0x000fc60007800000 */
[C---:B------:R-:W-:Y:S01]  /*2d90*/  FMUL R8, R10.reuse, UR28 ;  /* 0x0000001c0a087c20 */ /* 0x040fe20008400000 */
[----:B------:R-:W-:Y:S01]  /*2da0*/  FADD R10, -R10, R7 ;  /* 0x000000070a0a7221 */ /* 0x000fe20000000100 */
[----:B------:R-:W1:Y:S02]  /*2db0*/  SHFL.BFLY PT, R11, R4, 0x1, 0x1f ;  /* 0x0c201f00040b7f89 */ /* 0x000e6400000e0000 */
[--C-:B------:R-:W-:Y:S01]  /*2dc0*/  FFMA R24, R24, UR28, -R8.reuse ;  /* 0x0000001c18187c23 */ /* 0x100fe20008000808 */
[--C-:B------:R-:W-:Y:S01]  /*2dd0*/  FFMA R25, R25, UR28, -R8.reuse ;  /* 0x0000001c19197c23 */ /* 0x100fe20008000808 */
[--C-:B------:R-:W-:Y:S01]  /*2de0*/  FFMA R28, R28, UR28, -R8.reuse ;  /* 0x0000001c1c1c7c23 */ /* 0x100fe20008000808 */
[--C-:B------:R-:W-:Y:S01]  /*2df0*/  FFMA R32, R32, UR28, -R8.reuse ;  /* 0x0000001c20207c23 */ /* 0x100fe20008000808 */
[--C-:B------:R-:W-:Y:S01]  /*2e00*/  FFMA R29, R29, UR28, -R8.reuse ;  /* 0x0000001c1d1d7c23 */ /* 0x100fe20008000808 */
[----:B------:R-:W-:Y:S01]  /*2e10*/  FSETP.GEU.AND P5, PT, R24, -126, PT ;  /* 0xc2fc00001800780b */ /* 0x000fe20003fae000 */
        /* <DEDUP_REMOVED lines=9> */
[--C-:B------:R-:W-:Y:S01]  /*2eb0*/  FFMA R44, R44, UR28, -R8.reuse ;  /* 0x0000001c2c2c7c23 */ /* 0x100fe20008000808 */
[--C-:B------:R-:W-:Y:S01]  /*2ec0*/  FFMA R45, R45, UR28, -R8.reuse ;  /* 0x0000001c2d2d7c23 */ /* 0x100fe20008000808 */
[--C-:B------:R-:W-:Y:S01]  /*2ed0*/  FFMA R48, R48, UR28, -R8.reuse ;  /* 0x0000001c30307c23 */ /* 0x100fe20008000808 */
[----:B------:R-:W-:Y:S01]  /*2ee0*/  @!P5 FMUL R24, R24, 0.5 ;  /* 0x3f0000001818d820 */ /* 0x000fe20000400000 */
[--C-:B------:R-:W-:Y:S01]  /*2ef0*/  FFMA R49, R49, UR28, -R8.reuse ;  /* 0x0000001c31317c23 */ /* 0x100fe20008000808 */
[----:B------:R-:W-:Y:S01]  /*2f00*/  @!P3 FMUL R25, R25, 0.5 ;  /* 0x3f0000001919b820 */ /* 0x000fe20000400000 */
[--C-:B------:R-:W-:Y:S01]  /*2f10*/  FFMA R52, R52, UR28, -R8.reuse ;  /* 0x0000001c34347c23 */ /* 0x100fe20008000808 */
[----:B------:R-:W-:Y:S01]  /*2f20*/  @!P2 FMUL R28, R28, 0.5 ;  /* 0x3f0000001c1ca820 */ /* 0x000fe20000400000 */
[----:B-1----:R-:W-:Y:S01]  /*2f30*/  FMNMX R4, R4, R11, !PT ;  /* 0x0000000b04047209 */ /* 0x002fe20007800000 */
[----:B------:R-:W1:Y:S01]  /*2f40*/  MUFU.EX2 R24, R24 ;  /* 0x0000001800187308 */ /* 0x000e620000000800 */
[----:B------:R-:W-:Y:S01]  /*2f50*/  @!P6 FMUL R32, R32, 0.5 ;  /* 0x3f0000002020e820 */ /* 0x000fe20000400000 */
[----:B------:R-:W-:Y:S01]  /*2f60*/  @!P4 FMUL R29, R29, 0.5 ;  /* 0x3f0000001d1dc820 */ /* 0x000fe20000400000 */
[----:B------:R-:W-:Y:S01]  /*2f70*/  FFMA R53, R53, UR28, -R8 ;  /* 0x0000001c35357c23 */ /* 0x000fe20008000808 */
[----:B------:R-:W2:Y:S01]  /*2f80*/  SHFL.BFLY PT, R15, R4, 0x2, 0x1f ;  /* 0x0c401f00040f7f89 */ /* 0x000ea200000e0000 */
[----:B------:R-:W-:-:S03]  /*2f90*/  FMUL R10, R10, UR28 ;  /* 0x0000001c0a0a7c20 */ /* 0x000fc60008400000 */
[----:B------:R-:W3:Y:S08]  /*2fa0*/  MUFU.EX2 R25, R25 ;  /* 0x0000001900197308 */ /* 0x000ef00000000800 */
[----:B------:R-:W4:Y:S01]  /*2fb0*/  MUFU.EX2 R28, R28 ;  /* 0x0000001c001c7308 */ /* 0x000f220000000800 */
[----:B-1----:R-:W-:Y:S01]  /*2fc0*/  @!P5 FMUL R24, R24, R24 ;  /* 0x000000181818d220 */ /* 0x002fe20000400000 */
[----:B------:R-:W-:-:S06]  /*2fd0*/  FSETP.GEU.AND P5, PT, R33, -126, PT ;  /* 0xc2fc00002100780b */ /* 0x000fcc0003fae000 */
[----:B------:R-:W1:Y:S01]  /*2fe0*/  MUFU.EX2 R32, R32 ;  /* 0x0000002000207308 */ /* 0x000e620000000800 */
[----:B---3--:R-:W-:Y:S01]  /*2ff0*/  @!P3 FMUL R25, R25, R25 ;  /* 0x000000191919b220 */ /* 0x008fe20000400000 */
[----:B------:R-:W-:Y:S02]  /*3000*/  FSETP.GEU.AND P3, PT, R36, -126, PT ;  /* 0xc2fc00002400780b */ /* 0x000fe40003f6e000 */
[----:B--2---:R-:W-:-:S03]  /*3010*/  FMNMX R4, R4, R15, !PT ;  /* 0x0000000f04047209 */ /* 0x004fc60007800000 */
[----:B------:R-:W-:Y:S01]  /*3020*/  @!P5 FMUL R33, R33, 0.5 ;  /* 0x3f0000002121d820 */ /* 0x000fe20000400000 */
[----:B------:R-:W2:Y:S01]  /*3030*/  MUFU.EX2 R29, R29 ;  /* 0x0000001d001d7308 */ /* 0x000ea20000000800 */
[----:B----4-:R-:W-:Y:S01]  /*3040*/  @!P2 FMUL R28, R28, R28 ;  /* 0x0000001c1c1ca220 */ /* 0x010fe20000400000 */
[----:B------:R-:W-:-:S05]  /*3050*/  FSETP.GEU.AND P2, PT, R37, -126, PT ;  /* 0xc2fc00002500780b */ /* 0x000fca0003f4e000 */
[----:B------:R-:W-:Y:S01]  /*3060*/  @!P3 FMUL R36, R36, 0.5 ;  /* 0x3f0000002424b820 */ /* 0x000fe20000400000 */
[----:B------:R-:W3:Y:S01]  /*3070*/  MUFU.EX2 R33, R33 ;  /* 0x0000002100217308 */ /* 0x000ee20000000800 */
[----:B-1----:R-:W-:Y:S01]  /*3080*/  @!P6 FMUL R32, R32, R32 ;  /* 0x000000202020e220 */ /* 0x002fe20000400000 */
[----:B------:R-:W-:-:S05]  /*3090*/  FSETP.GEU.AND P6, PT, R41, -126, PT ;  /* 0xc2fc00002900780b */ /* 0x000fca0003fce000 */
[----:B------:R-:W-:Y:S01]  /*30a0*/  @!P2 FMUL R37, R37, 0.5 ;  /* 0x3f0000002525a820 */ /* 0x000fe20000400000 */
[----:B------:R-:W1:Y:S01]  /*30b0*/  MUFU.EX2 R36, R36 ;  /* 0x0000002400247308 */ /* 0x000e620000000800 */
        /* <DEDUP_REMOVED lines=17> */
[----:B------:R-:W-:-:S03]  /*31d0*/  FSETP.NEU.AND P6, PT, R4, -INF , PT ;  /* 0xff8000000400780b */ /* 0x000fc60003fcd000 */
[----:B------:R-:W-:Y:S01]  /*31e0*/  FADD R7, R25, R12 ;  /* 0x0000000c19077221 */ /* 0x000fe20000000000 */
[----:B------:R-:W-:Y:S01]  /*31f0*/  FSEL R18, R4, RZ, P6 ;  /* 0x000000ff04127208 */ /* 0x000fe20003000000 */
[----:B------:R-:W-:Y:S01]  /*3200*/  @!P2 FMUL R48, R48, 0.5 ;  /* 0x3f0000003030a820 */ /* 0x000fe20000400000 */
[----:B------:R-:W3:Y:S01]  /*3210*/  MUFU.EX2 R14, R45 ;  /* 0x0000002d000e7308 */ /* 0x000ee20000000800 */
[----:B-1----:R-:W-:Y:S01]  /*3220*/  @!P4 FMUL R11, R11, R11 ;  /* 0x0000000b0b0bc220 */ /* 0x002fe20000400000 */
[----:B------:R-:W-:Y:S01]  /*3230*/  FSETP.GEU.AND P4, PT, R49, -126, PT ;  /* 0xc2fc00003100780b */ /* 0x000fe20003f8e000 */
[----:B------:R-:W-:Y:S01]  /*3240*/  FMUL R19, R18, UR28 ;  /* 0x0000001c12137c20 */ /* 0x000fe20008400000 */
[----:B------:R-:W-:Y:S01]  /*3250*/  FSETP.GEU.AND P6, PT, R52, -126, PT ;  /* 0xc2fc00003400780b */ /* 0x000fe20003fce000 */
[----:B------:R-:W-:Y:S01]  /*3260*/  FADD R18, -R18, R9 ;  /* 0x0000000912127221 */ /* 0x000fe20000000100 */
[----:B------:R-:W-:Y:S01]  /*3270*/  FADD R9, R24, R11 ;  /* 0x0000000b18097221 */ /* 0x000fe20000000000 */
[--C-:B------:R-:W-:Y:S01]  /*3280*/  FFMA R26, R26, UR28, -R19.reuse ;  /* 0x0000001c1a1a7c23 */ /* 0x100fe20008000813 */
[----:B------:R-:W1:Y:S01]  /*3290*/  MUFU.EX2 R15, R48 ;  /* 0x00000030000f7308 */ /* 0x000e620000000800 */
[----:B--2---:R-:W-:Y:S01]  /*32a0*/  @!P5 FMUL R13, R13, R13 ;  /* 0x0000000d0d0dd220 */ /* 0x004fe20000400000 */
[----:B------:R-:W-:Y:S01]  /*32b0*/  FSETP.GEU.AND P5, PT, R53, -126, PT ;  /* 0xc2fc00003500780b */ /* 0x000fe20003fae000 */
[--C-:B------:R-:W-:Y:S01]  /*32c0*/  FFMA R20, R27, UR28, -R19.reuse ;  /* 0x0000001c1b147c23 */ /* 0x100fe20008000813 */
[--C-:B------:R-:W-:Y:S01]  /*32d0*/  FFMA R21, R30, UR28, -R19.reuse ;  /* 0x0000001c1e157c23 */ /* 0x100fe20008000813 */
[--C-:B------:R-:W-:Y:S01]  /*32e0*/  FFMA R22, R31, UR28, -R19.reuse ;  /* 0x0000001c1f167c23 */ /* 0x100fe20008000813 */
[--C-:B------:R-:W-:Y:S01]  /*32f0*/  FFMA R23, R34, UR28, -R19.reuse ;  /* 0x0000001c22177c23 */ /* 0x100fe20008000813 */
[----:B------:R-:W-:Y:S01]  /*3300*/  @!P4 FMUL R49, R49, 0.5 ;  /* 0x3f0000003131c820 */ /* 0x000fe20000400000 */
[--C-:B------:R-:W-:Y:S01]  /*3310*/  FFMA R42, R42, UR28, -R19.reuse ;  /* 0x0000001c2a2a7c23 */ /* 0x100fe20008000813 */
[----:B---3--:R-:W-:Y:S01]  /*3320*/  @!P3 FMUL R14, R14, R14 ;  /* 0x0000000e0e0eb220 */ /* 0x008fe20000400000 */
[----:B------:R-:W-:Y:S01]  /*3330*/  FSETP.GEU.AND P3, PT, R26, -126, PT ;  /* 0xc2fc00001a00780b */ /* 0x000fe20003f6e000 */
[----:B------:R-:W2:Y:S01]  /*3340*/  MUFU.EX2 R8, R49 ;  /* 0x0000003100087308 */ /* 0x000ea20000000800 */
[----:B------:R-:W-:Y:S01]  /*3350*/  @!P6 FMUL R52, R52, 0.5 ;  /* 0x3f0000003434e820 */ /* 0x000fe20000400000 */
[--C-:B------:R-:W-:Y:S01]  /*3360*/  FFMA R43, R43, UR28, -R19.reuse ;  /* 0x0000001c2b2b7c23 */ /* 0x100fe20008000813 */
[--C-:B------:R-:W-:Y:S01]  /*3370*/  FFMA R46, R46, UR28, -R19.reuse ;  /* 0x0000001c2e2e7c23 */ /* 0x100fe20008000813 */
[----:B------:R-:W-:Y:S01]  /*3380*/  @!P5 FMUL R53, R53, 0.5 ;  /* 0x3f0000003535d820 */ /* 0x000fe20000400000 */
[--C-:B------:R-:W-:Y:S01]  /*3390*/  FFMA R47, R47, UR28, -R19.reuse ;  /* 0x0000001c2f2f7c23 */ /* 0x100fe20008000813 */
[----:B-1----:R-:W-:Y:S01]  /*33a0*/  @!P2 FMUL R15, R15, R15 ;  /* 0x0000000f0f0fa220 */ /* 0x002fe20000400000 */
[----:B------:R-:W-:Y:S01]  /*33b0*/  FSETP.GEU.AND P2, PT, R20, -126, PT ;  /* 0xc2fc00001400780b */ /* 0x000fe20003f4e000 */
[----:B------:R-:W1:Y:S01]  /*33c0*/  MUFU.EX2 R17, R52 ;  /* 0x0000003400117308 */ /* 0x000e620000000800 */
[--C-:B------:R-:W-:Y:S01]  /*33d0*/  FFMA R50, R50, UR28, -R19.reuse ;  /* 0x0000001c32327c23 */ /* 0x100fe20008000813 */
[--C-:B------:R-:W-:Y:S01]  /*33e0*/  FFMA R51, R51, UR28, -R19.reuse ;  /* 0x0000001c33337c23 */ /* 0x100fe20008000813 */
[--C-:B------:R-:W-:Y:S01]  /*33f0*/  FFMA R54, R54, UR28, -R19.reuse ;  /* 0x0000001c36367c23 */ /* 0x100fe20008000813 */
[----:B------:R-:W-:Y:S01]  /*3400*/  @!P3 FMUL R26, R26, 0.5 ;  /* 0x3f0000001a1ab820 */ /* 0x000fe20000400000 */
[----:B------:R-:W-:Y:S01]  /*3410*/  FFMA R55, R55, UR28, -R19 ;  /* 0x0000001c37377c23 */ /* 0x000fe20008000813 */
[----:B------:R-:W-:-:S02]  /*3420*/  F2FP.F16.F32.PACK_AB R24, R25, R24 ;  /* 0x000000181918723e */ /* 0x000fc400000000ff */
[----:B------:R-:W3:Y:S01]  /*3430*/  MUFU.EX2 R16, R53 ;  /* 0x0000003500107308 */ /* 0x000ee20000000800 */
[----:B--2---:R-:W-:Y:S01]  /*3440*/  @!P4 FMUL R8, R8, R8 ;  /* 0x000000080808c220 */ /* 0x004fe20000400000 */
[----:B------:R-:W-:Y:S02]  /*3450*/  FSETP.GEU.AND P4, PT, R21, -126, PT ;  /* 0xc2fc00001500780b */ /* 0x000fe40003f8e000 */
[----:B------:R-:W-:-:S04]  /*3460*/  @!P2 FMUL R20, R20, 0.5 ;  /* 0x3f0000001414a820 */ /* 0x000fc80000400000 */
[----:B------:R2:W4:Y:S01]  /*3470*/  MUFU.EX2 R27, R26 ;  /* 0x0000001a001b7308 */ /* 0x0005220000000800 */
[----:B-1----:R-:W-:Y:S01]  /*3480*/  @!P6 FMUL R17, R17, R17 ;  /* 0x000000111111e220 */ /* 0x002fe20000400000 */
[----:B------:R-:W-:-:S05]  /*3490*/  FSETP.GEU.AND P6, PT, R22, -126, PT ;  /* 0xc2fc00001600780b */ /* 0x000fca0003fce000 */
[----:B------:R-:W-:Y:S01]  /*34a0*/  @!P4 FMUL R21, R21, 0.5 ;  /* 0x3f0000001515c820 */ /* 0x000fe20000400000 */
[----:B------:R1:W5:Y:S01]  /*34b0*/  MUFU.EX2 R30, R20 ;  /* 0x00000014001e7308 */ /* 0x0003620000000800 */
[----:B--2---:R-:W-:Y:S01]  /*34c0*/  FFMA R26, R35, UR28, -R19 ;  /* 0x0000001c231a7c23 */ /* 0x004fe20008000813 */
[----:B---3--:R-:W-:Y:S01]  /*34d0*/  @!P5 FMUL R16, R16, R16 ;  /* 0x000000101010d220 */ /* 0x008fe20000400000 */
[----:B------:R-:W-:-:S04]  /*34e0*/  FSETP.GEU.AND P5, PT, R23, -126, PT ;  /* 0xc2fc00001700780b */ /* 0x000fc80003fae000 */
[----:B------:R-:W-:Y:S01]  /*34f0*/  @!P6 FMUL R22, R22, 0.5 ;  /* 0x3f0000001616e820 */ /* 0x000fe20000400000 */
[----:B------:R2:W3:Y:S01]  /*3500*/  MUFU.EX2 R31, R21 ;  /* 0x00000015001f7308 */ /* 0x0004e20000000800 */
[----:B----4-:R-:W-:Y:S01]  /*3510*/  @!P3 FMUL R27, R27, R27 ;  /* 0x0000001b1b1bb220 */ /* 0x010fe20000400000 */
[----:B------:R-:W-:Y:S01]  /*3520*/  FSETP.GEU.AND P3, PT, R26, -126, PT ;  /* 0xc2fc00001a00780b */ /* 0x000fe20003f6e000 */
[----:B-1----:R-:W-:-:S05]  /*3530*/  FFMA R20, R38, UR28, -R19 ;  /* 0x0000001c26147c23 */ /* 0x002fca0008000813 */
[----:B------:R-:W-:Y:S01]  /*3540*/  @!P5 FMUL R23, R23, 0.5 ;  /* 0x3f0000001717d820 */ /* 0x000fe20000400000 */
[----:B--2---:R-:W-:Y:S01]  /*3550*/  FFMA R21, R39, UR28, -R19 ;  /* 0x0000001c27157c23 */ /* 0x004fe20008000813 */
[----:B------:R1:W2:Y:S01]  /*3560*/  MUFU.EX2 R34, R22 ;  /* 0x0000001600227308 */ /* 0x0002a20000000800 */
[----:B-----5:R-:W-:Y:S01]  /*3570*/  @!P2 FMUL R30, R30, R30 ;  /* 0x0000001e1e1ea220 */ /* 0x020fe20000400000 */
[----:B------:R-:W-:Y:S01]  /*3580*/  FSETP.GEU.AND P2, PT, R20, -126, PT ;  /* 0xc2fc00001400780b */ /* 0x000fe20003f4e000 */
[----:B------:R-:W-:Y:S02]  /*3590*/  FADD R19, R29, R14 ;  /* 0x0000000e1d137221 */ /* 0x000fe40000000000 */
[----:B------:R-:W-:Y:S01]  /*35a0*/  @!P3 FMUL R26, R26, 0.5 ;  /* 0x3f0000001a1ab820 */ /* 0x000fe20000400000 */
[----:B------:R-:W-:Y:S01]  /*35b0*/  F2FP.F16.F32.PACK_AB R25, R30, R27 ;  /* 0x0000001b1e19723e */ /* 0x000fe200000000ff */
[----:B---3--:R-:W-:Y:S01]  /*35c0*/  @!P4 FMUL R31, R31, R31 ;  /* 0x0000001f1f1fc220 */ /* 0x008fe20000400000 */
[----:B------:R-:W3:Y:S01]  /*35d0*/  MUFU.EX2 R35, R23 ;  /* 0x0000001700237308 */ /* 0x000ee20000000800 */
[----:B------:R-:W-:Y:S01]  /*35e0*/  FSETP.GEU.AND P4, PT, R21, -126, PT ;  /* 0xc2fc00001500780b */ /* 0x000fe20003f8e000 */
[----:B-1----:R-:W-:-:S04]  /*35f0*/  FADD R22, R37, R16 ;  /* 0x0000001025167221 */ /* 0x002fc80000000000 */
[----:B------:R-:W-:Y:S01]  /*3600*/  FADD R22, R19, R22 ;  /* 0x0000001613167221 */ /* 0x000fe20000000000 */
[----:B------:R-:W-:Y:S01]  /*3610*/  @!P2 FMUL R20, R20, 0.5 ;  /* 0x3f0000001414a820 */ /* 0x000fe20000400000 */
[----:B------:R1:W4:Y:S01]  /*3620*/  MUFU.EX2 R38, R26 ;  /* 0x0000001a00267308 */ /* 0x0003220000000800 */
[----:B--2---:R-:W-:Y:S01]  /*3630*/  @!P6 FMUL R34, R34, R34 ;  /* 0x000000222222e220 */ /* 0x004fe20000400000 */
[----:B------:R-:W-:-:S04]  /*3640*/  FSETP.GEU.AND P6, PT, R42, -126, PT ;  /* 0xc2fc00002a00780b */ /* 0x000fc80003fce000 */
[----:B------:R-:W-:Y:S02]  /*3650*/  @!P4 FMUL R21, R21, 0.5 ;  /* 0x3f0000001515c820 */ /* 0x000fe40000400000 */
[----:B------:R2:W5:Y:S01]  /*3660*/  MUFU.EX2 R39, R20 ;  /* 0x0000001400277308 */ /* 0x0005620000000800 */
[----:B---3--:R-:W-:Y:S01]  /*3670*/  @!P5 FMUL R35, R35, R35 ;  /* 0x000000232323d220 */ /* 0x008fe20000400000 */
[----:B------:R-:W-:Y:S01]  /*3680*/  FSETP.GEU.AND P5, PT, R43, -126, PT ;  /* 0xc2fc00002b00780b */ /* 0x000fe20003fae000 */
[----:B-1----:R-:W-:Y:S01]  /*3690*/  FMUL R26, R18, UR28 ;  /* 0x0000001c121a7c20 */ /* 0x002fe20008400000 */
[----:B------:R-:W-:-:S03]  /*36a0*/  FADD R18, R33, R8 ;  /* 0x0000000821127221 */ /* 0x000fc60000000000 */
[----:B------:R-:W-:Y:S01]  /*36b0*/  @!P6 FMUL R42, R42, 0.5 ;  /* 0x3f0000002a2ae820 */ /* 0x000fe20000400000 */
[----:B------:R1:W3:Y:S01]  /*36c0*/  MUFU.EX2 R40, R21 ;  /* 0x0000001500287308 */ /* 0x0002e20000000800 */
[----:B----4-:R-:W-:Y:S01]  /*36d0*/  @!P3 FMUL R38, R38, R38 ;  /* 0x000000262626b220 */ /* 0x010fe20000400000 */
[----:B------:R-:W-:Y:S01]  /*36e0*/  FSETP.GEU.AND P3, PT, R46, -126, PT ;  /* 0xc2fc00002e00780b */ /* 0x000fe20003f6e000 */
[----:B------:R-:W-:Y:S01]  /*36f0*/  FADD R23, R7, R18 ;  /* 0x0000001207177221 */ /* 0x000fe20000000000 */
[----:B--2---:R-:W-:Y:S01]  /*3700*/  FADD R20, R32, R15 ;  /* 0x0000000f20147221 */ /* 0x004fe20000000000 */
[----:B------:R-:W-:Y:S01]  /*3710*/  FADD R18, R28, R13 ;  /* 0x0000000d1c127221 */ /* 0x000fe20000000000 */
[----:B------:R-:W-:Y:S01]  /*3720*/  F2FP.F16.F32.PACK_AB R32, R33, R32 ;  /* 0x000000202120723e */ /* 0x000fe200000000ff */
[----:B------:R-:W-:Y:S01]  /*3730*/  @!P5 FMUL R43, R43, 0.5 ;  /* 0x3f0000002b2bd820 */ /* 0x000fe20000400000 */
[----:B------:R-:W2:Y:S01]  /*3740*/  MUFU.EX2 R42, R42 ;  /* 0x0000002a002a7308 */ /* 0x000ea20000000800 */
[----:B-----5:R-:W-:Y:S01]  /*3750*/  @!P2 FMUL R39, R39, R39 ;  /* 0x000000272727a220 */ /* 0x020fe20000400000 */
[----:B------:R-:W-:Y:S01]  /*3760*/  FSETP.GEU.AND P2, PT, R47, -126, PT ;  /* 0xc2fc00002f00780b */ /* 0x000fe20003f4e000 */
[----:B-1----:R-:W-:Y:S01]  /*3770*/  FADD R21, R36, R17 ;  /* 0x0000001124157221 */ /* 0x002fe20000000000 */
[----:B------:R-:W-:Y:S01]  /*3780*/  FADD R9, R9, R20 ;  /* 0x0000001409097221 */ /* 0x000fe20000000000 */
[----:B------:R-:W-:Y:S01]  /*3790*/  FADD R22, R23, R22 ;  /* 0x0000001617167221 */ /* 0x000fe20000000000 */
[----:B------:R-:W-:Y:S01]  /*37a0*/  F2FP.F16.F32.PACK_AB R33, R38, R35 ;  /* 0x000000232621723e */ /* 0x000fe200000000ff */
[----:B------:R-:W-:Y:S01]  /*37b0*/  @!P3 FMUL R46, R46, 0.5 ;  /* 0x3f0000002e2eb820 */ /* 0x000fe20000400000 */
[----:B------:R-:W1:Y:S01]  /*37c0*/  MUFU.EX2 R43, R43 ;  /* 0x0000002b002b7308 */ /* 0x000e620000000800 */
[----:B---3--:R-:W-:Y:S01]  /*37d0*/  @!P4 FMUL R40, R40, R40 ;  /* 0x000000282828c220 */ /* 0x008fe20000400000 */
[----:B------:R-:W-:Y:S01]  /*37e0*/  FSETP.GEU.AND P4, PT, R50, -126, PT ;  /* 0xc2fc00003200780b */ /* 0x000fe20003f8e000 */
[----:B------:R-:W-:-:S04]  /*37f0*/  FADD R18, R18, R21 ;  /* 0x0000001512127221 */ /* 0x000fc80000000000 */
[----:B------:R-:W-:Y:S01]  /*3800*/  @!P2 FMUL R47, R47, 0.5 ;  /* 0x3f0000002f2fa820 */ /* 0x000fe20000400000 */
[----:B------:R-:W3:Y:S01]  /*3810*/  MUFU.EX2 R46, R46 ;  /* 0x0000002e002e7308 */ /* 0x000ee20000000800 */
[----:B--2---:R-:W-:Y:S01]  /*3820*/  @!P6 FMUL R42, R42, R42 ;  /* 0x0000002a2a2ae220 */ /* 0x004fe20000400000 */
[----:B------:R-:W-:Y:S01]  /*3830*/  FSETP.GEU.AND P6, PT, R51, -126, PT ;  /* 0xc2fc00003300780b */ /* 0x000fe20003fce000 */
[----:B------:R-:W-:-:S04]  /*3840*/  FADD R9, R9, R18 ;  /* 0x0000001209097221 */ /* 0x000fc80000000000 */
[----:B------:R-:W-:Y:S01]  /*3850*/  @!P4 FMUL R50, R50, 0.5 ;  /* 0x3f0000003232c820 */ /* 0x000fe20000400000 */
[----:B------:R-:W2:Y:S01]  /*3860*/  MUFU.EX2 R47, R47 ;  /* 0x0000002f002f7308 */ /* 0x000ea20000000800 */
[----:B-1----:R-:W-:Y:S01]  /*3870*/  @!P5 FMUL R43, R43, R43 ;  /* 0x0000002b2b2bd220 */ /* 0x002fe20000400000 */
[----:B------:R-:W-:Y:S01]  /*3880*/  FSETP.GEU.AND P5, PT, R54, -126, PT ;  /* 0xc2fc00003600780b */ /* 0x000fe20003fae000 */
[----:B------:R-:W-:Y:S01]  /*3890*/  FADD R22, R9, R22 ;  /* 0x0000001609167221 */ /* 0x000fe20000000000 */
[----:B------:R-:W-:Y:S01]  /*38a0*/  SHF.L.U32 R9, R6, 0x1f, RZ ;  /* 0x0000001f06097819 */ /* 0x000fe200000006ff */
[----:B------:R-:W-:Y:S01]  /*38b0*/  FADD R20, R30, R43 ;  /* 0x0000002b1e147221 */ /* 0x000fe20000000000 */
[----:B------:R-:W-:Y:S01]  /*38c0*/  F2FP.F16.F32.PACK_AB R30, R14, R13 ;  /* 0x0000000d0e1e723e */ /* 0x000fe200000000ff */
[----:B------:R-:W-:Y:S01]  /*38d0*/  @!P6 FMUL R51, R51, 0.5 ;  /* 0x3f0000003333e820 */ /* 0x000fe20000400000 */
[----:B------:R-:W1:Y:S01]  /*38e0*/  MUFU.EX2 R50, R50 ;  /* 0x0000003200327308 */ /* 0x000e620000000800 */
[----:B---3--:R-:W-:Y:S01]  /*38f0*/  @!P3 FMUL R46, R46, R46 ;  /* 0x0000002e2e2eb220 */ /* 0x008fe20000400000 */
[----:B------:R-:W-:-:S03]  /*3900*/  FSETP.GEU.AND P3, PT, R55, -126, PT ;  /* 0xc2fc00003700780b */ /* 0x000fc60003f6e000 */
[----:B------:R-:W-:Y:S02]  /*3910*/  FADD R21, R31, R46 ;  /* 0x0000002e1f157221 */ /* 0x000fe40000000000 */
[----:B------:R-:W-:Y:S01]  /*3920*/  @!P5 FMUL R54, R54, 0.5 ;  /* 0x3f0000003636d820 */ /* 0x000fe20000400000 */
[----:B------:R-:W3:Y:S01]  /*3930*/  MUFU.EX2 R51, R51 ;  /* 0x0000003300337308 */ /* 0x000ee20000000800 */
[----:B--2---:R-:W-:Y:S01]  /*3940*/  @!P2 FMUL R47, R47, R47 ;  /* 0x0000002f2f2fa220 */ /* 0x004fe20000400000 */
[----:B------:R-:W-:-:S03]  /*3950*/  FSETP.GEU.AND P2, PT, R10, -126, PT ;  /* 0xc2fc00000a00780b */ /* 0x000fc60003f4e000 */
[----:B------:R-:W-:Y:S02]  /*3960*/  FADD R41, R34, R47 ;  /* 0x0000002f22297221 */ /* 0x000fe40000000000 */
[----:B------:R-:W-:Y:S01]  /*3970*/  @!P3 FMUL R55, R55, 0.5 ;  /* 0x3f0000003737b820 */ /* 0x000fe20000400000 */
[----:B------:R-:W2:Y:S01]  /*3980*/  MUFU.EX2 R54, R54 ;  /* 0x0000003600367308 */ /* 0x000ea20000000800 */
[----:B-1----:R-:W-:Y:S01]  /*3990*/  @!P4 FMUL R50, R50, R50 ;  /* 0x000000323232c220 */ /* 0x002fe20000400000 */
[----:B------:R-:W-:-:S03]  /*39a0*/  FSETP.GEU.AND P4, PT, R26, -126, PT ;  /* 0xc2fc00001a00780b */ /* 0x000fc60003f8e000 */
[----:B------:R-:W-:Y:S01]  /*39b0*/  FADD R45, R35, R50 ;  /* 0x00000032232d7221 */ /* 0x000fe20000000000 */
[----:B------:R-:W-:Y:S01]  /*39c0*/  F2FP.F16.F32.PACK_AB R35, R40, R39 ;  /* 0x000000272823723e */ /* 0x000fe200000000ff */
[----:B------:R-:W-:Y:S01]  /*39d0*/  @!P2 FMUL R10, R10, 0.5 ;  /* 0x3f0000000a0aa820 */ /* 0x000fe20000400000 */
[----:B------:R-:W1:Y:S01]  /*39e0*/  MUFU.EX2 R55, R55 ;  /* 0x0000003700377308 */ /* 0x000e620000000800 */
[----:B---3--:R-:W-:-:S04]  /*39f0*/  @!P6 FMUL R51, R51, R51 ;  /* 0x000000333333e220 */ /* 0x008fc80000400000 */
[----:B------:R-:W-:Y:S01]  /*3a00*/  FADD R49, R38, R51 ;  /* 0x0000003326317221 */ /* 0x000fe20000000000 */
[----:B------:R-:W-:Y:S01]  /*3a10*/  F2FP.F16.F32.PACK_AB R38, R16, R17 ;  /* 0x000000111026723e */ /* 0x000fe200000000ff */
[----:B------:R-:W-:Y:S01]  /*3a20*/  @!P4 FMUL R26, R26, 0.5 ;  /* 0x3f0000001a1ac820 */ /* 0x000fe20000400000 */
[----:B------:R3:W4:Y:S01]  /*3a30*/  MUFU.EX2 R7, R10 ;  /* 0x0000000a00077308 */ /* 0x0007220000000800 */
[----:B--2---:R-:W-:Y:S01]  /*3a40*/  @!P5 FMUL R54, R54, R54 ;  /* 0x000000363636d220 */ /* 0x004fe20000400000 */
[----:B------:R-:W-:-:S06]  /*3a50*/  FADD R20, R20, R49 ;  /* 0x0000003114147221 */ /* 0x000fcc0000000000 */
[----:B------:R2:W5:Y:S01]  /*3a60*/  MUFU.EX2 R19, R26 ;  /* 0x0000001a00137308 */ /* 0x0005620000000800 */
[----:B-1----:R-:W-:Y:S01]  /*3a70*/  @!P3 FMUL R55, R55, R55 ;  /* 0x000000373737b220 */ /* 0x002fe20000400000 */
[----:B---3--:R-:W-:Y:S01]  /*3a80*/  FADD R10, R27, R42 ;  /* 0x0000002a1b0a7221 */ /* 0x008fe20000000000 */
[----:B------:R-:W-:Y:S02]  /*3a90*/  F2FP.F16.F32.PACK_AB R27, R34, R31 ;  /* 0x0000001f221b723e */ /* 0x000fe400000000ff */
[----:B------:R-:W-:Y:S01]  /*3aa0*/  FADD R44, R40, R55 ;  /* 0x00000037282c7221 */ /* 0x000fe20000000000 */
[----:B------:R-:W-:Y:S01]  /*3ab0*/  FADD R10, R10, R45 ;  /* 0x0000002d0a0a7221 */ /* 0x000fe20000000000 */
[----:B------:R-:W-:Y:S01]  /*3ac0*/  F2FP.F16.F32.PACK_AB R34, R37, R36 ;  /* 0x000000242522723e */ /* 0x000fe200000000ff */
[----:B--2---:R-:W-:Y:S01]  /*3ad0*/  FADD R26, R39, R54 ;  /* 0x00000036271a7221 */ /* 0x004fe20000000000 */
[----:B------:R-:W-:Y:S01]  /*3ae0*/  FADD R41, R41, R44 ;  /* 0x0000002c29297221 */ /* 0x000fe20000000000 */
[----:B----4-:R-:W-:Y:S01]  /*3af0*/  @!P2 FMUL R7, R7, R7 ;  /* 0x000000070707a220 */ /* 0x010fe20000400000 */
[----:B------:R1:W2:Y:S01]  /*3b00*/  SYNCS.PHASECHK.TRANS64.TRYWAIT P2, [UR10+0x11800], R9 ;  /* 0x01180009ff0075a7 */ /* 0x0002a2000804014a */
[----:B------:R-:W-:Y:S01]  /*3b10*/  FADD R21, R21, R26 ;  /* 0x0000001a15157221 */ /* 0x000fe20000000000 */
[----:B------:R-:W-:Y:S01]  /*3b20*/  FADD R41, R20, R41 ;  /* 0x0000002914297221 */ /* 0x000fe20000000000 */
[----:B------:R-:W-:Y:S01]  /*3b30*/  F2FP.F16.F32.PACK_AB R26, R29, R28 ;  /* 0x0000001c1d1a723e */ /* 0x000fe200000000ff */
[----:B------:R-:W-:Y:S01]  /*3b40*/  FFMA R0, R7, R0, R22 ;  /* 0x0000000007007223 */ /* 0x000fe20000000016 */
[----:B------:R-:W-:Y:S01]  /*3b50*/  FADD R10, R10, R21 ;  /* 0x000000150a0a7221 */ /* 0x000fe20000000000 */
[----:B-----5:R-:W-:Y:S01]  /*3b60*/  @!P4 FMUL R19, R19, R19 ;  /* 0x000000131313c220 */ /* 0x020fe20000400000 */
[-C--:B------:R-:W-:Y:S01]  /*3b70*/  FMUL R88, R88, R7.reuse ;  /* 0x0000000758587220 */ /* 0x080fe20000400000 */
[-C--:B------:R-:W-:Y:S01]  /*3b80*/  FMUL R89, R89, R7.reuse ;  /* 0x0000000759597220 */ /* 0x080fe20000400000 */
[----:B------:R-:W-:Y:S01]  /*3b90*/  FADD R10, R10, R41 ;  /* 0x000000290a0a7221 */ /* 0x000fe20000000000 */
[-C--:B------:R-:W-:Y:S01]  /*3ba0*/  FMUL R92, R92, R7.reuse ;  /* 0x000000075c5c7220 */ /* 0x080fe20000400000 */
[-C--:B------:R-:W-:Y:S01]  /*3bb0*/  FMUL R93, R93, R7.reuse ;  /* 0x000000075d5d7220 */ /* 0x080fe20000400000 */
[-C--:B------:R-:W-:Y:S01]  /*3bc0*/  FMUL R80, R80, R7.reuse ;  /* 0x0000000750507220 */ /* 0x080fe20000400000 */
[----:B------:R-:W-:Y:S01]  /*3bd0*/  FFMA R2, R19, R2, R10 ;  /* 0x0000000213027223 */ /* 0x000fe2000000000a */
[-C--:B------:R-:W-:Y:S01]  /*3be0*/  FMUL R81, R81, R7.reuse ;  /* 0x0000000751517220 */ /* 0x080fe20000400000 */
        /* <DEDUP_REMOVED lines=13> */
[----:B------:R-:W-:Y:S01]  /*3cc0*/  FMUL R61, R61, R7 ;  /* 0x000000073d3d7220 */ /* 0x000fe20000400000 */
        /* <DEDUP_REMOVED lines=20> */
[----:B------:R-:W-:-:S02]  /*3e10*/  F2FP.F16.F32.PACK_AB R28, R12, R11 ;  /* 0x0000000b0c1c723e */ /* 0x000fc400000000ff */
[----:B------:R-:W-:Y:S02]  /*3e20*/  F2FP.F16.F32.PACK_AB R29, R43, R42 ;  /* 0x0000002a2b1d723e */ /* 0x000fe400000000ff */
[----:B------:R-:W-:Y:S02]  /*3e30*/  F2FP.F16.F32.PACK_AB R31, R47, R46 ;  /* 0x0000002e2f1f723e */ /* 0x000fe400000000ff */
[----:B------:R-:W-:Y:S02]  /*3e40*/  F2FP.F16.F32.PACK_AB R36, R8, R15 ;  /* 0x0000000f0824723e */ /* 0x000fe400000000ff */
[----:B------:R-:W-:Y:S01]  /*3e50*/  F2FP.F16.F32.PACK_AB R37, R51, R50 ;  /* 0x000000323325723e */ /* 0x000fe200000000ff */
[----:B-12---:R-:W-:Y:S06]  /*3e60*/  @!P0 BRA `(.L_x_27) ;  /* 0x0000000000048947 */ /* 0x006fec0003800000 */
[----:B------:R-:W-:Y:S01]  /*3e70*/  BPT.TRAP 0x1 ;  /* 0x000000040000795c */ /* 0x000fe20000300000 */
.L_x_27:
[----:B------:R-:W-:Y:S05]  /*3e80*/  @P2 BRA `(.L_x_28) ;  /* 0x0000000000082947 */ /* 0x000fea0003800000 */
[----:B------:R-:W1:Y:S02]  /*3e90*/  SYNCS.PHASECHK.TRANS64.TRYWAIT P2, [UR10+0x11800], R9 ;  /* 0x01180009ff0075a7 */ /* 0x000e64000804014a */
[----:B-1----:R-:W-:Y:S05]  /*3ea0*/  @!P2 BRA `(.L_x_29) ;  /* 0x0000003c0070a947 */ /* 0x002fea0003800000 */
.L_x_28:
[----:B------:R-:W-:Y:S01]  /*3eb0*/  UIMAD UR10, UR7, 0x280, UR5 ;  /* 0x00000280070a78a4 */ /* 0x000fe2000f8e0205 */
[----:B------:R-:W-:Y:S01]  /*3ec0*/  WARPGROUP.ARRIVE ;  /* 0x00000000000079c5 */ /* 0x000fe20000000000 */
[----:B------:R-:W-:Y:S01]  /*3ed0*/  UMOV UR11, 0xc0000010 ;  /* 0xc0000010000b7882 */ /* 0x000fe20000000000 */
[----:B------:R-:W-:Y:S01]  /*3ee0*/  UMOV UR15, 0xc0000010 ;  /* 0xc0000010000f7882 */ /* 0x000fe20000000000 */
[----:B------:R-:W-:Y:S01]  /*3ef0*/  UIADD3 UR14, UR10, 0x80, URZ ;  /* 0x000000800a0e7890 */ /* 0x000fe2000fffe03f */
[----:B------:R-:W-:Y:S01]  /*3f00*/  F2FP.F16.F32.PACK_AB R39, R55, R54 ;  /* 0x000000363727723e */ /* 0x000fe200000000ff */
[----:B------:R-:W-:Y:S01]  /*3f10*/  UIADD3 UR18, UR10, 0x100, URZ ;  /* 0x000001000a127890 */ /* 0x000fe2000fffe03f */
[----:B------:R-:W-:Y:S02]  /*3f20*/  UMOV UR19, 0xc0000010 ;  /* 0xc000001000137882 */ /* 0x000fe40000000000 */
[----:B------:R-:W-:Y:S01]  /*3f30*/  HGMMA.64x16x16.F32 R88, R24, gdesc[UR8].tnspB, R88, gsb0 ;  /* 0x4020000818587df0 */ /* 0x000fe20008000858 */
[----:B------:R-:W-:Y:S01]  /*3f40*/  UIADD3 UR22, UR10, 0x180, URZ ;  /* 0x000001800a167890 */ /* 0x000fe2000fffe03f */
[----:B------:R-:W-:Y:S01]  /*3f50*/  UMOV UR23, 0xc0000010 ;  /* 0xc000001000177882 */ /* 0x000fe20000000000 */
[----:B------:R-:W-:Y:S01]  /*3f60*/  UIADD3 UR26, UR10, 0x200, URZ ;  /* 0x000002000a1a7890 */ /* 0x000fe2000fffe03f */
[----:B------:R-:W-:Y:S01]  /*3f70*/  UMOV UR27, 0xc0000010 ;  /* 0xc0000010001b7882 */ /* 0x000fe20000000000 */
[----:B------:R-:W-:Y:S01]  /*3f80*/  UMOV UR11, 0xc0000010 ;  /* 0xc0000010000b7882 */ /* 0x000fe20000000000 */
[----:B------:R-:W-:-:S02]  /*3f90*/  WARPGROUP.DEPBAR.LE gsb0, 0x0 ;  /* 0x00008000000079c5 */ /* 0x000fc40000010000 */
        /* <DEDUP_REMOVED lines=69> */
[----:B------:R-:W-:Y:S01]  /*43f0*/  UIADD3 UR10, UR10, 0x260, URZ ;  /* 0x000002600a0a7890 */ /* 0x000fe2000fffe03f */
        /* <DEDUP_REMOVED lines=18> */
.L_x_30:
[----:B------:R-:W-:-:S04]  /*4520*/  ULEA UR10, UR4, UR36, 0x3 ;  /* 0x00000024040a7291 */ /* 0x000fc8000f8e183f */
[----:B------:R-:W-:-:S04]  /*4530*/  UIADD3 UR10, UR10, 0x11828, URZ ;  /* 0x000118280a0a7890 */ /* 0x000fc8000fffe03f */
[----:B------:R-:W-:-:S09]  /*4540*/  UPRMT UR10, URZ, 0x654, UR10 ;  /* 0x000006543f0a7896 */ /* 0x000fd2000800000a */
[----:B------:R-:W-:Y:S01]  /*4550*/  SYNCS.ARRIVE.TRANS64.RED.A1T0 RZ, [UR10], RZ ;  /* 0x000000ffffff79a7 */ /* 0x000fe2000810040a */
[----:B------:R-:W-:Y:S05]  /*4560*/  @P1 BRA `(.L_x_31) ;  /* 0x0000000000041947 */ /* 0x000fea0003800000 */
[----:B------:R-:W-:Y:S01]  /*4570*/  BPT.TRAP 0x1 ;  /* 0x000000040000795c */ /* 0x000fe20000300000 */
.L_x_31:
[----:B------:R-:W-:-:S04]  /*4580*/  UIADD3 UR4, UR4, 0x1, URZ ;  /* 0x0000000104047890 */ /* 0x000fc8000fffe03f */
[----:B------:R-:W-:-:S04]  /*4590*/  UISETP.NE.AND UP0, UPT, UR4, 0x5, UPT ;  /* 0x000000050400788c */ /* 0x000fc8000bf05270 */
[----:B------:R-:W-:Y:S01]  /*45a0*/  USEL UR10, UR4, URZ, UP0 ;  /* 0x0000003f040a7287 */ /* 0x000fe20008000000 */
[----:B------:R-:W-:Y:S11]  /*45b0*/  @!P0 BRA `(.L_x_32) ;  /* 0x0000000000048947 */ /* 0x000ff60003800000 */
[----:B------:R-:W-:Y:S01]  /*45c0*/  BPT.TRAP 0x1 ;  /* 0x000000040000795c */ /* 0x000fe20000300000 */
.L_x_32:
[----:B------:R-:W-:-:S04]  /*45d0*/  ULEA UR4, UR10, UR36, 0x3 ;  /* 0x000000240a047291 */ /* 0x000fc8000f8e183f */
[----:B------:R-:W-:-:S04]  /*45e0*/  UIADD3 UR4, UR4, 0x11828, URZ ;  /* 0x0001182804047890 */ /* 0x000fc8000fffe03f */
[----:B------:R-:W-:-:S09]  /*45f0*/  UPRMT UR4, URZ, 0x654, UR4 ;  /* 0x000006543f047896 */ /* 0x000fd20008000004 */
[----:B------:R-:W-:Y:S01]  /*4600*/  SYNCS.ARRIVE.TRANS64.RED.A1T0 RZ, [UR4], RZ ;  /* 0x000000ffffff79a7 */ /* 0x000fe20008100404 */
[----:B------:R-:W-:Y:S05]  /*4610*/  @P1 BRA `(.L_x_33) ;  /* 0x0000000000041947 */ /* 0x000fea0003800000 */
[----:B------:R-:W-:Y:S01]  /*4620*/  BPT.TRAP 0x1 ;  /* 0x000000040000795c */ /* 0x000fe20000300000 */
.L_x_33:
[----:B------:R-:W-:Y:S01]  /*4630*/  UIADD3 UR7, UR7, 0x1, URZ ;  /* 0x0000000107077890 */ /* 0x000fe2000fffe03f */
[C---:B------:R-:W-:Y:S01]  /*4640*/  ISETP.GT.AND P2, PT, R5.reuse, 0x2, PT ;  /* 0x000000020500780c */ /* 0x040fe20003f44270 */
[----:B------:R-:W-:Y:S01]  /*4650*/  UIADD3 UR4, UR10, 0x1, URZ ;  /* 0x000000010a047890 */ /* 0x000fe2000fffe03f */
[----:B------:R-:W-:Y:S01]  /*4660*/  IADD3 R5, R5, -0x1, RZ ;  /* 0xffffffff05057810 */ /* 0x000fe20007ffe0ff */
[----:B------:R-:W-:Y:S01]  /*4670*/  UISETP.NE.AND UP1, UPT, UR7, 0x5, UPT ;  /* 0x000000050700788c */ /* 0x000fe2000bf25270 */
[----:B------:R-:W-:Y:S01]  /*4680*/  IMAD.MOV.U32 R7, RZ, RZ, R3 ;  /* 0x000000ffff077224 */ /* 0x000fe200078e0003 */
[----:B------:R-:W-:Y:S01]  /*4690*/  UISETP.NE.AND UP0, UPT, UR4, 0x5, UPT ;  /* 0x000000050400788c */ /* 0x000fe2000bf05270 */
[----:B-1----:R-:W-:Y:S01]  /*46a0*/  MOV R9, R4 ;  /* 0x0000000400097202 */ /* 0x002fe20000000f00 */
[----:B------:R-:W-:Y:S02]  /*46b0*/  USEL UR10, URZ, 0x1, UP1 ;  /* 0x000000013f0a7887 */ /* 0x000fe40008800000 */
[----:B------:R-:W-:-:S02]  /*46c0*/  USEL UR4, UR4, URZ, UP0 ;  /* 0x0000003f04047287 */ /* 0x000fc40008000000 */
[----:B------:R-:W-:Y:S02]  /*46d0*/  USEL UR7, UR7, URZ, UP1 ;  /* 0x0000003f07077287 */ /* 0x000fe40008800000 */
[----:B------:R-:W-:Y:S01]  /*46e0*/  LOP3.LUT R6, R6, UR10, RZ, 0x3c, !PT ;  /* 0x0000000a06067c12 */ /* 0x000fe2000f8e3cff */
[----:B------:R-:W-:Y:S09]  /*46f0*/  @P2 BRA `(.L_x_34) ;  /* 0xffffffe000702947 */ /* 0x000ff2000383ffff */
.L_x_23:
[----:B------:R-:W1:Y:S01]  /*4700*/  SHFL.BFLY PT, R5, R0, 0x1, 0x1f ;  /* 0x0c201f0000057f89 */ /* 0x000e6200000e0000 */
[----:B------:R-:W-:Y:S01]  /*4710*/  BSSY B0, `(.L_x_35) ;  /* 0x0000023000007945 */ /* 0x000fe20003800000 */
[----:B------:R-:W-:Y:S01]  /*4720*/  MOV R9, 0x7f800000 ;  /* 0x7f80000000097802 */ /* 0x000fe20000000f00 */
[----:B------:R-:W-:Y:S01]  /*4730*/  IMAD.MOV.U32 R10, RZ, RZ, 0x3f800000 ;  /* 0x3f800000ff0a7424 */ /* 0x000fe200078e00ff */
[----:B------:R-:W2:Y:S01]  /*4740*/  SHFL.BFLY PT, R7, R2, 0x1, 0x1f ;  /* 0x0c201f0002077f89 */ /* 0x000ea200000e0000 */
[----:B------:R-:W-:Y:S01]  /*4750*/  MOV R11, 0x7f800000 ;  /* 0x7f800000000b7802 */ /* 0x000fe20000000f00 */
[----:B-1----:R-:W-:Y:S01]  /*4760*/  FADD R5, R5, R0 ;  /* 0x0000000005057221 */ /* 0x002fe20000000000 */
[----:B--2---:R-:W-:-:S04]  /*4770*/  FADD R14, R7, R2 ;  /* 0x00000002070e7221 */ /* 0x004fc80000000000 */
[----:B------:R-:W1:Y:S04]  /*4780*/  SHFL.BFLY PT, R6, R5, 0x2, 0x1f ;  /* 0x0c401f0005067f89 */ /* 0x000e6800000e0000 */
[----:B------:R-:W2:Y:S01]  /*4790*/  SHFL.BFLY PT, R15, R14, 0x2, 0x1f ;  /* 0x0c401f000e0f7f89 */ /* 0x000ea200000e0000 */
[C---:B-1----:R-:W-:Y:S01]  /*47a0*/  FSETP.NE.AND P0, PT, R5.reuse, -R6, PT ;  /* 0x800000060500720b */ /* 0x042fe20003f05000 */
[----:B------:R-:W-:Y:S01]  /*47b0*/  FADD R2, R5, R6 ;  /* 0x0000000605027221 */ /* 0x000fe20000000000 */
[----:B------:R-:W-:Y:S01]  /*47c0*/  MOV R6, 0x3f800000 ;  /* 0x3f80000000067802 */ /* 0x000fe20000000f00 */
[----:B--2---:R-:W-:-:S10]  /*47d0*/  FADD R8, R14, R15 ;  /* 0x0000000f0e087221 */ /* 0x004fd40000000000 */
[----:B------:R-:W-:Y:S05]  /*47e0*/  @!P0 BRA `(.L_x_36) ;  /* 0x0000000000548947 */ /* 0x000fea0003800000 */
[----:B------:R-:W-:Y:S01]  /*47f0*/  VIADD R0, R2, 0x1800000 ;  /* 0x0180000002007836 */ /* 0x000fe20000000000 */
[----:B------:R-:W-:Y:S04]  /*4800*/  BSSY B1, `(.L_x_37) ;  /* 0x000000c000017945 */ /* 0x000fe80003800000 */
[----:B------:R-:W-:-:S04]  /*4810*/  LOP3.LUT R0, R0, 0x7f800000, RZ, 0xc0, !PT ;  /* 0x7f80000000007812 */ /* 0x000fc800078ec0ff */
[----:B------:R-:W-:-:S13]  /*4820*/  ISETP.GT.U32.AND P0, PT, R0, 0x1ffffff, PT ;  /* 0x01ffffff0000780c */ /* 0x000fda0003f04070 */
[----:B------:R-:W-:Y:S05]  /*4830*/  @P0 BRA `(.L_x_38) ;  /* 0x0000000000100947 */ /* 0x000fea0003800000 */
[----:B------:R-:W-:-:S07]  /*4840*/  MOV R13, 0x4860 ;  /* 0x00004860000d7802 */ /* 0x000fce0000000f00 */
[----:B------:R-:W-:Y:S05]  /*4850*/  CALL.REL.NOINC `($__internal_0_$__cuda_sm20_rcp_rn_f32_slowpath) ;  /* 0x0000003400ac7944 */ /* 0x000fea0003c00000 */
[----:B------:R-:W-:Y:S01]  /*4860*/  MOV R6, R5 ;  /* 0x0000000500067202 */ /* 0x000fe20000000f00 */
[----:B------:R-:W-:Y:S06]  /*4870*/  BRA `(.L_x_39) ;  /* 0x0000000000107947 */ /* 0x000fec0003800000 */
.L_x_38:
[----:B------:R-:W1:Y:S02]  /*4880*/  MUFU.RCP R5, R2 ;  /* 0x0000000200057308 */ /* 0x000e640000001000 */
[----:B-1----:R-:W-:-:S04]  /*4890*/  FFMA R0, R2, R5, -1 ;  /* 0xbf80000002007423 */ /* 0x002fc80000000005 */
[----:B------:R-:W-:-:S04]  /*48a0*/  FADD.FTZ R0, -R0, -RZ ;  /* 0x800000ff00007221 */ /* 0x000fc80000010100 */
[----:B------:R-:W-:-:S07]  /*48b0*/  FFMA R6, R5, R0, R5 ;  /* 0x0000000005067223 */ /* 0x000fce0000000005 */
.L_x_39:
[----:B------:R-:W-:Y:S05]  /*48c0*/  BSYNC B1 ;  /* 0x0000000000017941 */ /* 0x000fea0003800000 */
.L_x_37:
[----:B------:R-:W-:Y:S01]  /*48d0*/  FSETP.GEU.AND P0, PT, |R2|, 1.175494350822287508e-38, PT ;  /* 0x008000000200780b */ /* 0x000fe20003f0e200 */
[----:B------:R-:W-:-:S12]  /*48e0*/  ULDC UR4, c[0x0][0x600] ;  /* 0x0001800000047ab9 */ /* 0x000fd80000000800 */
[----:B------:R-:W-:-:S04]  /*48f0*/  @!P0 FMUL R2, R2, 16777216 ;  /* 0x4b80000002028820 */ /* 0x000fc80000400000 */
[----:B------:R-:W1:Y:S02]  /*4900*/  MUFU.LG2 R0, R2 ;  /* 0x0000000200007308 */ /* 0x000e640000000c00 */
[----:B-1----:R-:W-:-:S04]  /*4910*/  @!P0 FADD R0, R0, -24 ;  /* 0xc1c0000000008421 */ /* 0x002fc80000000000 */
[----:B------:R-:W-:-:S04]  /*4920*/  FMUL R0, R0, 0.69314718246459960938 ;  /* 0x3f31721800007820 */ /* 0x000fc80000400000 */
[----:B------:R-:W-:-:S07]  /*4930*/  FFMA R11, R3, UR4, R0 ;  /* 0x00000004030b7c23 */ /* 0x000fce0008000000 */
.L_x_36:
[----:B------:R-:W-:Y:S05]  /*4940*/  BSYNC B0 ;  /* 0x0000000000007941 */ /* 0x000fea0003800000 */
.L_x_35:
[----:B------:R-:W-:Y:S01]  /*4950*/  FSETP.NE.AND P0, PT, R14, -R15, PT ;  /* 0x8000000f0e00720b */ /* 0x000fe20003f05000 */
[----:B------:R-:W-:Y:S01]  /*4960*/  ULDC UR4, c[0x0][0x608] ;  /* 0x0001820000047ab9 */ /* 0x000fe20000000800 */
[----:B------:R-:W-:Y:S01]  /*4970*/  BSSY B0, `(.L_x_40) ;  /* 0x000002d000007945 */ /* 0x000fe20003800000 */
[----:B------:R-:W-:-:S04]  /*4980*/  FMUL R6, R6, UR4 ;  /* 0x0000000406067c20 */ /* 0x000fc80008400000 */
        /* <DEDUP_REMOVED lines=20> */
[----:B------:R-:W-:Y:S06]  /*4ad0*/  @!P0 BRA `(.L_x_41) ;  /* 0x0000000000588947 */ /* 0x000fec0003800000 */
[----:B------:R-:W-:Y:S01]  /*4ae0*/  IADD3 R0, R8, 0x1800000, RZ ;  /* 0x0180000008007810 */ /* 0x000fe20007ffe0ff */
[----:B------:R-:W-:Y:S03]  /*4af0*/  BSSY B1, `(.L_x_42) ;  /* 0x000000d000017945 */ /* 0x000fe60003800000 */
[----:B------:R-:W-:-:S04]  /*4b00*/  LOP3.LUT R0, R0, 0x7f800000, RZ, 0xc0, !PT ;  /* 0x7f80000000007812 */ /* 0x000fc800078ec0ff */
[----:B------:R-:W-:-:S13]  /*4b10*/  ISETP.GT.U32.AND P0, PT, R0, 0x1ffffff, PT ;  /* 0x01ffffff0000780c */ /* 0x000fda0003f04070 */
[----:B------:R-:W-:Y:S05]  /*4b20*/  @P0 BRA `(.L_x_43) ;  /* 0x0000000000140947 */ /* 0x000fea0003800000 */
[----:B------:R-:W-:Y:S01]  /*4b30*/  IMAD.MOV.U32 R2, RZ, RZ, R8 ;  /* 0x000000ffff027224 */ /* 0x000fe200078e0008 */
[----:B------:R-:W-:-:S07]  /*4b40*/  MOV R13, 0x4b60 ;  /* 0x00004b60000d7802 */ /* 0x000fce0000000f00 */
[----:B------:R-:W-:Y:S05]  /*4b50*/  CALL.REL.NOINC `($__internal_0_$__cuda_sm20_rcp_rn_f32_slowpath) ;  /* 0x0000003000ec7944 */ /* 0x000fea0003c00000 */
[----:B------:R-:W-:Y:S01]  /*4b60*/  MOV R10, R5 ;  /* 0x00000005000a7202 */ /* 0x000fe20000000f00 */
[----:B------:R-:W-:Y:S06]  /*4b70*/  BRA `(.L_x_44) ;  /* 0x0000000000107947 */ /* 0x000fec0003800000 */
.L_x_43:
[----:B------:R-:W1:Y:S02]  /*4b80*/  MUFU.RCP R3, R8 ;  /* 0x0000000800037308 */ /* 0x000e640000001000 */
[----:B-1----:R-:W-:-:S04]  /*4b90*/  FFMA R0, R8, R3, -1 ;  /* 0xbf80000008007423 */ /* 0x002fc80000000003 */
[----:B------:R-:W-:-:S04]  /*4ba0*/  FADD.FTZ R0, -R0, -RZ ;  /* 0x800000ff00007221 */ /* 0x000fc80000010100 */
[----:B------:R-:W-:-:S07]  /*4bb0*/  FFMA R10, R3, R0, R3 ;  /* 0x00000000030a7223 */ /* 0x000fce0000000003 */
.L_x_44:
[----:B------:R-:W-:Y:S05]  /*4bc0*/  BSYNC B1 ;  /* 0x0000000000017941 */ /* 0x000fea0003800000 */
.L_x_42:
[----:B------:R-:W-:Y:S01]  /*4bd0*/  FSETP.GEU.AND P0, PT, |R8|, 1.175494350822287508e-38, PT ;  /* 0x008000000800780b */ /* 0x000fe20003f0e200 */
[----:B------:R-:W-:-:S12]  /*4be0*/  ULDC UR4, c[0x0][0x600] ;  /* 0x0001800000047ab9 */ /* 0x000fd80000000800 */
[----:B------:R-:W-:-:S04]  /*4bf0*/  @!P0 FMUL R8, R8, 16777216 ;  /* 0x4b80000008088820 */ /* 0x000fc80000400000 */
[----:B------:R-:W1:Y:S02]  /*4c00*/  MUFU.LG2 R0, R8 ;  /* 0x0000000800007308 */ /* 0x000e640000000c00 */
[----:B-1----:R-:W-:-:S04]  /*4c10*/  @!P0 FADD R0, R0, -24 ;  /* 0xc1c0000000008421 */ /* 0x002fc80000000000 */
[----:B------:R-:W-:-:S04]  /*4c20*/  FMUL R9, R0, 0.69314718246459960938 ;  /* 0x3f31721800097820 */ /* 0x000fc80000400000 */
[----:B------:R-:W-:-:S07]  /*4c30*/  FFMA R9, R4, UR4, R9 ;  /* 0x0000000404097c23 */ /* 0x000fce0008000009 */
.L_x_41:
[----:B------:R-:W-:Y:S05]  /*4c40*/  BSYNC B0 ;  /* 0x0000000000007941 */ /* 0x000fea0003800000 */
.L_x_40:
[----:B------:R-:W-:Y:S01]  /*4c50*/  UIADD3 UR4, UR37, -0x1, URZ ;  /* 0xffffffff25047890 */ /* 0x000fe2000fffe03f */
[----:B------:R-:W1:Y:S01]  /*4c60*/  S2R R2, SR_TID.X ;  /* 0x0000000000027919 */ /* 0x000e620000002100 */
[----:B------:R-:W-:Y:S01]  /*4c70*/  ULDC UR5, c[0x0][0x608] ;  /* 0x0001820000057ab9 */ /* 0x000fe20000000800 */
[----:B------:R-:W-:Y:S01]  /*4c80*/  ULDC.64 UR8, c[0x0][0x208] ;  /* 0x0000820000087ab9 */ /* 0x000fe20000000a00 */
[----:B------:R-:W-:Y:S02]  /*4c90*/  FMUL R10, R10, UR5 ;  /* 0x000000050a0a7c20 */ /* 0x000fe40008400000 */
[----:B------:R-:W-:Y:S01]  /*4ca0*/  ISETP.NE.AND P0, PT, RZ, UR4, PT ;  /* 0x00000004ff007c0c */ /* 0x000fe2000bf05270 */
[----:B------:R-:W-:Y:S01]  /*4cb0*/  ULEA UR4, UR37, UR36, 0x3 ;  /* 0x0000002425047291 */ /* 0x000fe2000f8e183f */
[-C--:B------:R-:W-:Y:S01]  /*4cc0*/  FMUL R90, R90, R10.reuse ;  /* 0x0000000a5a5a7220 */ /* 0x080fe20000400000 */
[-C--:B------:R-:W-:Y:S01]  /*4cd0*/  FMUL R42, R91, R10.reuse ;  /* 0x0000000a5b2a7220 */ /* 0x080fe20000400000 */
[----:B------:R-:W-:Y:S01]  /*4ce0*/  SEL R0, RZ, 0x1, P0 ;  /* 0x00000001ff007807 */ /* 0x000fe20000000000 */
[-C--:B------:R-:W-:Y:S01]  /*4cf0*/  FMUL R94, R94, R10.reuse ;  /* 0x0000000a5e5e7220 */ /* 0x080fe20000400000 */
[-C--:B------:R-:W-:Y:S01]  /*4d00*/  FMUL R44, R95, R10.reuse ;  /* 0x0000000a5f2c7220 */ /* 0x080fe20000400000 */
[-C--:B------:R-:W-:Y:S01]  /*4d10*/  FMUL R82, R82, R10.reuse ;  /* 0x0000000a52527220 */ /* 0x080fe20000400000 */
[----:B------:R-:W-:Y:S01]  /*4d20*/  SHF.L.U32 R0, R0, 0x1f, RZ ;  /* 0x0000001f00007819 */ /* 0x000fe200000006ff */
[-C--:B------:R-:W-:Y:S01]  /*4d30*/  FMUL R46, R83, R10.reuse ;  /* 0x0000000a532e7220 */ /* 0x080fe20000400000 */
[-C--:B------:R-:W-:Y:S01]  /*4d40*/  FMUL R86, R86, R10.reuse ;  /* 0x0000000a56567220 */ /* 0x080fe20000400000 */
[----:B------:R-:W-:Y:S01]  /*4d50*/  FMUL R48, R87, R10 ;  /* 0x0000000a57307220 */ /* 0x000fe20000400000 */
[----:B------:R-:W2:Y:S01]  /*4d60*/  SYNCS.PHASECHK.TRANS64.TRYWAIT P0, [UR4+0x11898], R0 ;  /* 0x01189800ff0075a7 */ /* 0x000ea20008000144 */
[----:B-1----:R-:W-:-:S02]  /*4d70*/  LOP3.LUT P1, R18, R2, 0x3, RZ, 0xc0, !PT ;  /* 0x0000000302127812 */ /* 0x002fc4000782c0ff */
[----:B------:R-:W-:Y:S01]  /*4d80*/  LOP3.LUT R16, R2, 0x7f, RZ, 0xc0, !PT ;  /* 0x0000007f02107812 */ /* 0x000fe200078ec0ff */
[----:B--2---:R-:W-:Y:S10]  /*4d90*/  @!P0 BRA `(.L_x_45) ;  /* 0x0000002c00cc8947 */ /* 0x004ff40003800000 */
.L_x_100:
[----:B------:R-:W-:Y:S01]  /*4da0*/  USHF.L.U32 UR42, UR42, 0x6, URZ ;  /* 0x000000062a2a7899 */ /* 0x000fe2000800063f */
[----:B------:R-:W-:Y:S01]  /*4db0*/  BSSY B0, `(.L_x_46) ;  /* 0x0000018000007945 */ /* 0x000fe20003800000 */
[----:B------:R-:W-:-:S03]  /*4dc0*/  SHF.R.U32.HI R17, RZ, 0x5, R16 ;  /* 0x00000005ff117819 */ /* 0x000fc60000011610 */
[----:B------:R-:W-:Y:S07]  /*4dd0*/  @P1 BRA `(.L_x_47) ;  /* 0x0000000000541947 */ /* 0x000fee0003800000 */
[----:B------:R-:W2:Y:S01]  /*4de0*/  S2UR UR4, SR_CTAID.Y ;  /* 0x00000000000479c3 */ /* 0x000ea20000002600 */
[----:B-1----:R-:W-:Y:S01]  /*4df0*/  SHF.R.U32.HI R0, RZ, 0x2, R2 ;  /* 0x00000002ff007819 */ /* 0x002fe20000011602 */
[----:B------:R-:W-:Y:S01]  /*4e00*/  ULDC.64 UR6, c[0x0][0x688] ;  /* 0x0001a20000067ab9 */ /* 0x000fe20000000a00 */
[----:B------:R-:W-:Y:S02]  /*4e10*/  SHF.L.U32 R3, R17, 0x4, RZ ;  /* 0x0000000411037819 */ /* 0x000fe400000006ff */
[----:B------:R-:W-:-:S03]  /*4e20*/  LOP3.LUT R0, R0, 0x7, RZ, 0xc0, !PT ;  /* 0x0000000700007812 */ /* 0x000fc600078ec0ff */
[----:B------:R-:W1:Y:S01]  /*4e30*/  S2UR UR5, SR_CTAID.Z ;  /* 0x00000000000579c3 */ /* 0x000e620000002700 */
[----:B------:R-:W-:-:S05]  /*4e40*/  LOP3.LUT R0, R3, 0xfffffff0, R0, 0xe2, !PT ;  /* 0xfffffff003007812 */ /* 0x000fca00078ee200 */
[----:B------:R-:W-:-:S05]  /*4e50*/  VIADD R3, R0, UR42 ;  /* 0x0000002a00037c36 */ /* 0x000fca0008000000 */
[----:B------:R-:W-:Y:S01]  /*4e60*/  IADD3 R2, R3, 0x8, RZ ;  /* 0x0000000803027810 */ /* 0x000fe20007ffe0ff */
[----:B--2---:R-:W-:-:S04]  /*4e70*/  UIMAD UR4, UR4, UR6, UR42 ;  /* 0x00000006040472a4 */ /* 0x004fc8000f8e022a */
[----:B-1----:R-:W-:-:S03]  /*4e80*/  UIMAD UR4, UR5, UR7, UR4 ;  /* 0x00000007050472a4 */ /* 0x002fc6000f8e0204 */
[----:B------:R-:W-:Y:S02]  /*4e90*/  ULDC UR5, c[0x0][0x288] ;  /* 0x0000a20000057ab9 */ /* 0x000fe40000000800 */
[----:B------:R-:W-:Y:S02]  /*4ea0*/  ISETP.GE.U32.AND P0, PT, R3, UR5, PT ;  /* 0x0000000503007c0c */ /* 0x000fe4000bf06070 */
[----:B------:R-:W-:Y:S02]  /*4eb0*/  IADD3 R0, P2, R0, UR4, RZ ;  /* 0x0000000400007c10 */ /* 0x000fe4000ff5e0ff */
[----:B------:R-:W-:Y:S01]  /*4ec0*/  ISETP.GE.U32.AND P1, PT, R2, UR5, PT ;  /* 0x0000000502007c0c */ /* 0x000fe2000bf26070 */
[----:B------:R-:W-:Y:S01]  /*4ed0*/  ULDC.64 UR4, c[0x0][0x680] ;  /* 0x0001a00000047ab9 */ /* 0x000fe20000000a00 */
[----:B------:R-:W-:Y:S02]  /*4ee0*/  IADD3.X R3, RZ, RZ, RZ, P2, !PT ;  /* 0x000000ffff037210 */ /* 0x000fe400017fe4ff */
[----:B------:R-:W-:-:S04]  /*4ef0*/  LEA R2, P2, R0, UR4, 0x2 ;  /* 0x0000000400027c11 */ /* 0x000fc8000f8410ff */
[----:B------:R-:W-:-:S05]  /*4f00*/  LEA.HI.X R3, R0, UR5, R3, 0x2, P2 ;  /* 0x0000000500037c11 */ /* 0x000fca00090f1403 */
[----:B------:R2:W-:Y:S04]  /*4f10*/  @!P0 STG.E desc[UR8][R2.64], R11 ;  /* 0x0000000b02008986 */ /* 0x0005e8000c101908 */
[----:B------:R2:W-:Y:S02]  /*4f20*/  @!P1 STG.E desc[UR8][R2.64+0x20], R9 ;  /* 0x0000200902009986 */ /* 0x0005e4000c101908 */
.L_x_47:
[----:B------:R-:W-:Y:S05]  /*4f30*/  BSYNC B0 ;  /* 0x0000000000007941 */ /* 0x000fea0003800000 */
.L_x_46:
[----:B------:R-:W-:Y:S01]  /*4f40*/  ULDC.64 UR4, c[0x0][0x730] ;  /* 0x0001cc0000047ab9 */ /* 0x000fe20000000a00 */
[-C--:B------:R-:W-:Y:S01]  /*4f50*/  FMUL R74, R74, R10.reuse ;  /* 0x0000000a4a4a7220 */ /* 0x080fe20000400000 */
[----:B------:R-:W-:Y:S01]  /*4f60*/  ISETP.NE.U32.AND P0, PT, RZ, UR4, PT ;  /* 0x00000004ff007c0c */ /* 0x000fe2000bf05070 */
[-C--:B------:R-:W-:Y:S01]  /*4f70*/  FMUL R50, R75, R10.reuse ;  /* 0x0000000a4b327220 */ /* 0x080fe20000400000 */
[-C--:B------:R-:W-:Y:S01]  /*4f80*/  FMUL R78, R78, R10.reuse ;  /* 0x0000000a4e4e7220 */ /* 0x080fe20000400000 */
[-C--:B------:R-:W-:Y:S01]  /*4f90*/  FMUL R52, R79, R10.reuse ;  /* 0x0000000a4f347220 */ /* 0x080fe20000400000 */
[----:B------:R-:W-:Y:S01]  /*4fa0*/  ISETP.NE.AND.EX P0, PT, RZ, UR5, PT, P0 ;  /* 0x00000005ff007c0c */ /* 0x000fe2000bf05300 */
[-C--:B------:R-:W-:Y:S01]  /*4fb0*/  FMUL R66, R66, R10.reuse ;  /* 0x0000000a42427220 */ /* 0x080fe20000400000 */
[-C--:B------:R-:W-:Y:S01]  /*4fc0*/  FMUL R54, R67, R10.reuse ;  /* 0x0000000a43367220 */ /* 0x080fe20000400000 */
[-C--:B------:R-:W-:Y:S01]  /*4fd0*/  FMUL R70, R70, R10.reuse ;  /* 0x0000000a46467220 */ /* 0x080fe20000400000 */
[-C--:B------:R-:W-:Y:S01]  /*4fe0*/  FMUL R96, R71, R10.reuse ;  /* 0x0000000a47607220 */ /* 0x080fe20000400000 */
[-C--:B------:R-:W-:Y:S01]  /*4ff0*/  FMUL R58, R58, R10.reuse ;  /* 0x0000000a3a3a7220 */ /* 0x080fe20000400000 */
[-C--:B------:R-:W-:Y:S01]  /*5000*/  FMUL R98, R59, R10.reuse ;  /* 0x0000000a3b627220 */ /* 0x080fe20000400000 */
[-C--:B------:R-:W-:Y:S01]  /*5010*/  FMUL R62, R62, R10.reuse ;  /* 0x0000000a3e3e7220 */ /* 0x080fe20000400000 */
[----:B------:R-:W-:-:S05]  /*5020*/  FMUL R100, R63, R10 ;  /* 0x0000000a3f647220 */ /* 0x000fca0000400000 */
[----:B------:R-:W-:Y:S05]  /*5030*/  @P0 BRA `(.L_x_48) ;  /* 0x0000000000200947 */ /* 0x000fea0003800000 */
[----:B------:R-:W-:Y:S02]  /*5040*/  ULDC.64 UR4, c[0x0][0x728] ;  /* 0x0001ca0000047ab9 */ /* 0x000fe40000000a00 */
[----:B------:R-:W-:-:S04]  /*5050*/  ISETP.NE.U32.AND P0, PT, RZ, UR4, PT ;  /* 0x00000004ff007c0c */ /* 0x000fc8000bf05070 */
[----:B------:R-:W-:-:S13]  /*5060*/  ISETP.NE.AND.EX P0, PT, RZ, UR5, PT, P0 ;  /* 0x00000005ff007c0c */ /* 0x000fda000bf05300 */
[----:B------:R-:W-:Y:S05]  /*5070*/  @!P0 BRA `(.L_x_49) ;  /* 0x00000000000c8947 */ /* 0x000fea0003800000 */
[----:B-12---:R-:W1:Y:S02]  /*5080*/  LDC.64 R2, c[0x0][0x728] ;  /* 0x0001ca00ff027b82 */ /* 0x006e640000000a00 */
[----:B-1----:R4:W5:Y:S01]  /*5090*/  LDG.E R2, desc[UR8][R2.64] ;  /* 0x0000000802027981 */ /* 0x002962000c1e1900 */
[----:B------:R-:W-:Y:S05]  /*50a0*/  BRA `(.L_x_48) ;  /* 0x0000000000047947 */ /* 0x000fea0003800000 */
.L_x_49:
[----:B--2---:R-:W3:Y:S02]  /*50b0*/  LDC R2, c[0x0][0x720] ;  /* 0x0001c800ff027b82 */ /* 0x004ee40000000800 */
.L_x_48:
[----:B-1----:R-:W-:Y:S01]  /*50c0*/  MOV R0, RZ ;  /* 0x000000ff00007202 */ /* 0x002fe20000000f00 */
[----:B---3-5:R-:W-:-:S03]  /*50d0*/  IMAD.MOV.U32 R43, RZ, RZ, R2 ;  /* 0x000000ffff2b7224 */ /* 0x028fc600078e0002 */
[----:B------:R-:W-:-:S13]  /*50e0*/  LOP3.LUT P0, RZ, R0, 0x9f, RZ, 0xc0, !PT ;  /* 0x0000009f00ff7812 */ /* 0x000fda000780c0ff */
[----:B------:R-:W-:Y:S05]  /*50f0*/  @!P0 BRA `(.L_x_50) ;  /* 0x0000000000408947 */ /* 0x000fea0003800000 */
[----:B------:R-:W-:Y:S01]  /*5100*/  MOV R0, 0x0 ;  /* 0x0000000000007802 */ /* 0x000fe20000000f00 */
[----:B------:R-:W-:Y:S01]  /*5110*/  ULDC.64 UR4, c[0x4][0x70] ;  /* 0x01001c0000047ab9 */ /* 0x000fe20000000a00 */
[----:B------:R-:W-:Y:S01]  /*5120*/  ULDC.64 UR6, c[0x4][0x8] ;  /* 0x0100020000067ab9 */ /* 0x000fe20000000a00 */
[----:B------:R-:W-:Y:S01]  /*5130*/  MOV R4, UR4 ;  /* 0x0000000400047c02 */ /* 0x000fe20008000f00 */
[----:B--2-4-:R1:W2:Y:S01]  /*5140*/  LDC.64 R2, c[0x4][R0] ;  /* 0x0100000000027b82 */ /* 0x0142a20000000a00 */
[----:B------:R-:W-:Y:S01]  /*5150*/  MOV R5, UR5 ;  /* 0x0000000500057c02 */ /* 0x000fe20008000f00 */
[----:B------:R-:W-:Y:S01]  /*5160*/  ULDC.64 UR4, c[0x4][0x78] ;  /* 0x01001e0000047ab9 */ /* 0x000fe20000000a00 */
[----:B------:R-:W-:Y:S01]  /*5170*/  MOV R10, UR6 ;  /* 0x00000006000a7c02 */ /* 0x000fe20008000f00 */
[----:B------:R-:W-:Y:S01]  /*5180*/  IMAD.U32 R6, RZ, RZ, UR4 ;  /* 0x00000004ff067e24 */ /* 0x000fe2000f8e00ff */
[----:B------:R-:W-:Y:S01]  /*5190*/  MOV R7, UR5 ;  /* 0x0000000500077c02 */ /* 0x000fe20008000f00 */
[----:B------:R-:W-:Y:S01]  /*51a0*/  IMAD.U32 R11, RZ, RZ, UR7 ;  /* 0x00000007ff0b7e24 */ /* 0x000fe2000f8e00ff */
[----:B------:R-:W-:Y:S01]  /*51b0*/  MOV R8, 0x70 ;  /* 0x0000007000087802 */ /* 0x000fe20000000f00 */
[----:B------:R-:W-:Y:S01]  /*51c0*/  IMAD.MOV.U32 R13, RZ, RZ, RZ ;  /* 0x000000ffff0d7224 */ /* 0x000fe200078e00ff */
[----:B-1----:R-:W-:-:S07]  /*51d0*/  MOV R12, 0x1 ;  /* 0x00000001000c7802 */ /* 0x002fce0000000f00 */
[----:B------:R-:W-:-:S07]  /*51e0*/  LEPC R20, `(.L_x_50) ;  /* 0x000000001014794e */ /* 0x000fce0000000000 */
[----:B--2---:R-:W-:Y:S05]  /*51f0*/  CALL.ABS.NOINC R2 ;  /* 0x0000000002007343 */ /* 0x004fea0003c00000 */
.L_x_50:
[----:B------:R-:W-:Y:S01]  /*5200*/  UIADD3 UR4, UR37, -0x1, URZ ;  /* 0xffffffff25047890 */ /* 0x000fe2000fffe03f */
[----:B------:R-:W-:-:S05]  /*5210*/  MOV R19, UR36 ;  /* 0x0000002400137c02 */ /* 0x000fca0008000f00 */
[----:B------:R-:W-:-:S05]  /*5220*/  MOV R0, UR4 ;  /* 0x0000000400007c02 */ /* 0x000fca0008000f00 */
[----:B------:R-:W-:-:S05]  /*5230*/  IMAD R19, R0, 0x1100, R19 ;  /* 0x0000110000137824 */ /* 0x000fca00078e0213 */
[----:B------:R-:W-:-:S13]  /*5240*/  LOP3.LUT P0, RZ, R19, 0x90, RZ, 0xc0, !PT ;  /* 0x0000009013ff7812 */ /* 0x000fda000780c0ff */
[----:B------:R-:W-:Y:S05]  /*5250*/  @!P0 BRA `(.L_x_51) ;  /* 0x0000000000408947 */ /* 0x000fea0003800000 */
[----:B------:R-:W-:Y:S01]  /*5260*/  MOV R0, 0x0 ;  /* 0x0000000000007802 */ /* 0x000fe20000000f00 */
[----:B------:R-:W-:Y:S01]  /*5270*/  ULDC.64 UR4, c[0x4][0x70] ;  /* 0x01001c0000047ab9 */ /* 0x000fe20000000a00 */
[----:B------:R-:W-:Y:S01]  /*5280*/  ULDC.64 UR6, c[0x4][0x78] ;  /* 0x01001e0000067ab9 */ /* 0x000fe20000000a00 */
[----:B------:R-:W-:Y:S01]  /*5290*/  IMAD.U32 R4, RZ, RZ, UR4 ;  /* 0x00000004ff047e24 */ /* 0x000fe2000f8e00ff */
[----:B--2-4-:R1:W2:Y:S01]  /*52a0*/  LDC.64 R2, c[0x4][R0] ;  /* 0x0100000000027b82 */ /* 0x0142a20000000a00 */
[----:B------:R-:W-:Y:S01]  /*52b0*/  MOV R5, UR5 ;  /* 0x0000000500057c02 */ /* 0x000fe20008000f00 */
[----:B------:R-:W-:Y:S01]  /*52c0*/  ULDC.64 UR4, c[0x4][0x10] ;  /* 0x0100040000047ab9 */ /* 0x000fe20000000a00 */
[----:B------:R-:W-:Y:S01]  /*52d0*/  MOV R6, UR6 ;  /* 0x0000000600067c02 */ /* 0x000fe20008000f00 */
[----:B------:R-:W-:Y:S01]  /*52e0*/  IMAD.U32 R7, RZ, RZ, UR7 ;  /* 0x00000007ff077e24 */ /* 0x000fe2000f8e00ff */
[----:B------:R-:W-:Y:S01]  /*52f0*/  MOV R10, UR4 ;  /* 0x00000004000a7c02 */ /* 0x000fe20008000f00 */
[----:B------:R-:W-:Y:S01]  /*5300*/  IMAD.MOV.U32 R8, RZ, RZ, 0x70 ;  /* 0x00000070ff087424 */ /* 0x000fe200078e00ff */
[----:B------:R-:W-:-:S02]  /*5310*/  MOV R11, UR5 ;  /* 0x00000005000b7c02 */ /* 0x000fc40008000f00 */
[----:B------:R-:W-:Y:S02]  /*5320*/  MOV R12, 0x1 ;  /* 0x00000001000c7802 */ /* 0x000fe40000000f00 */
[----:B-1----:R-:W-:-:S07]  /*5330*/  MOV R13, RZ ;  /* 0x000000ff000d7202 */ /* 0x002fce0000000f00 */
[----:B------:R-:W-:-:S07]  /*5340*/  LEPC R20, `(.L_x_51) ;  /* 0x000000001014794e */ /* 0x000fce0000000000 */
[----:B--2---:R-:W-:Y:S05]  /*5350*/  CALL.ABS.NOINC R2 ;  /* 0x0000000002007343 */ /* 0x004fea0003c00000 */
.L_x_51:
[----:B------:R-:W1:Y:S01]  /*5360*/  S2R R5, SR_TID.X ;  /* 0x0000000000057919 */ /* 0x000e620000002100 */
[----:B------:R-:W-:Y:S01]  /*5370*/  ULDC.64 UR4, c[0x0][0x730] ;  /* 0x0001cc0000047ab9 */ /* 0x000fe20000000a00 */
[----:B------:R-:W-:Y:S01]  /*5380*/  VIADD R16, R16, 0x1f ;  /* 0x0000001f10107836 */ /* 0x000fe20000000000 */
[----:B------:R-:W-:Y:S02]  /*5390*/  ISETP.NE.U32.AND P0, PT, RZ, UR4, PT ;  /* 0x00000004ff007c0c */ /* 0x000fe4000bf05070 */
[----:B------:R-:W-:Y:S02]  /*53a0*/  LEA R17, R17, R18, 0x4 ;  /* 0x0000001211117211 */ /* 0x000fe400078e20ff */
[----:B------:R-:W-:-:S13]  /*53b0*/  ISETP.NE.AND.EX P0, PT, RZ, UR5, PT, P0 ;  /* 0x00000005ff007c0c */ /* 0x000fda000bf05300 */
[----:B------:R-:W3:Y:S01]  /*53c0*/  @P0 LDC R43, c[0x0][0x720] ;  /* 0x0001c800ff2b0b82 */ /* 0x000ee20000000800 */
[----:B------:R-:W-:Y:S01]  /*53d0*/  ISETP.GT.U32.AND P0, PT, R16, 0x3e, PT ;  /* 0x0000003e1000780c */ /* 0x000fe20003f04070 */
[----:B-1----:R-:W-:Y:S01]  /*53e0*/  IMAD.SHL.U32 R0, R5, 0x10, RZ ;  /* 0x0000001005007824 */ /* 0x002fe200078e00ff */
[----:B--2---:R-:W-:-:S04]  /*53f0*/  SHF.R.U32.HI R2, RZ, 0x1, R5 ;  /* 0x00000001ff027819 */ /* 0x004fc80000011605 */
[C---:B----4-:R-:W-:Y:S02]  /*5400*/  LOP3.LUT R3, R0.reuse, 0x40, RZ, 0xc0, !PT ;  /* 0x0000004000037812 */ /* 0x050fe400078ec0ff */
[----:B------:R-:W-:Y:S02]  /*5410*/  LOP3.LUT R0, R0, 0x80, RZ, 0xc0, !PT ;  /* 0x0000008000007812 */ /* 0x000fe400078ec0ff */
[----:B------:R-:W-:Y:S02]  /*5420*/  LOP3.LUT R4, R3, 0x8, R2, 0xf8, !PT ;  /* 0x0000000803047812 */ /* 0x000fe400078ef802 */
[----:B------:R-:W-:Y:S01]  /*5430*/  SHF.L.U32 R3, R5, 0x1, RZ ;  /* 0x0000000105037819 */ /* 0x000fe200000006ff */
[-C--:B---3--:R-:W-:Y:S01]  /*5440*/  FMUL R5, R42, R43.reuse ;  /* 0x0000002b2a057220 */ /* 0x088fe20000400000 */
[----:B------:R-:W-:Y:S01]  /*5450*/  LEA R2, R17, R0, 0x4 ;  /* 0x0000000011027211 */ /* 0x000fe200078e20ff */
[-C--:B------:R-:W-:Y:S01]  /*5460*/  FMUL R0, R88, R43.reuse ;  /* 0x0000002b58007220 */ /* 0x080fe20000400000 */
[----:B------:R-:W-:Y:S01]  /*5470*/  LOP3.LUT R3, R4, 0x8, R3, 0x78, !PT ;  /* 0x0000000804037812 */ /* 0x000fe200078e7803 */
[-C--:B------:R-:W-:Y:S01]  /*5480*/  FMUL R4, R92, R43.reuse ;  /* 0x0000002b5c047220 */ /* 0x080fe20000400000 */
[-C--:B------:R-:W-:Y:S01]  /*5490*/  FMUL R7, R24, R43.reuse ;  /* 0x0000002b18077220 */ /* 0x080fe20000400000 */
[----:B------:R-:W-:Y:S01]  /*54a0*/  FMUL R6, R94, R43 ;  /* 0x0000002b5e067220 */ /* 0x000fe20000400000 */
[----:B------:R-:W-:Y:S01]  /*54b0*/  IADD3 R8, R2, R3, RZ ;  /* 0x0000000302087210 */ /* 0x000fe20007ffe0ff */
        /* <DEDUP_REMOVED lines=38> */
[----:B------:R-:W-:Y:S01]  /*5720*/  F2FP.F16.F32.PACK_AB R47, R9, R6 ;  /* 0x00000006092f723e */ /* 0x000fe200000000ff */
[----:B------:R-:W-:Y:S06]  /*5730*/  @P0 BRA `(.L_x_52) ;  /* 0x0000000000040947 */ /* 0x000fec0003800000 */
[----:B------:R-:W-:-:S04]  /*5740*/  DEPBAR.LE SB0, 0x1 ;  /* 0x000080400000791a */ /* 0x000fc80000000000 */
.L_x_52:
[----:B------:R-:W-:Y:S05]  /*5750*/  WARPSYNC.ALL ;  /* 0x0000000000007948 */ /* 0x000fea0003800000 */
[----:B------:R-:W-:Y:S01]  /*5760*/  BAR.SYNC.DEFER_BLOCKING 0x1, 0x80 ;  /* 0x0042000000007b1d */ /* 0x000fe20000010000 */
[----:B------:R-:W-:Y:S01]  /*5770*/  IMAD R8, R8, 0x2, R19 ;  /* 0x0000000208087824 */ /* 0x000fe200078e0213 */
[----:B------:R-:W-:Y:S02]  /*5780*/  F2FP.F16.F32.PACK_AB R4, R10, R11 ;  /* 0x0000000b0a04723e */ /* 0x000fe400000000ff */
[----:B------:R-:W-:Y:S02]  /*5790*/  F2FP.F16.F32.PACK_AB R5, R12, R13 ;  /* 0x0000000d0c05723e */ /* 0x000fe400000000ff */
[----:B------:R-:W-:Y:S01]  /*57a0*/  BSSY B0, `(.L_x_53) ;  /* 0x0000016000007945 */ /* 0x000fe20003800000 */
[----:B------:R-:W-:-:S02]  /*57b0*/  F2FP.F16.F32.PACK_AB R6, R14, R15 ;  /* 0x0000000f0e06723e */ /* 0x000fc400000000ff */
[----:B------:R-:W-:Y:S01]  /*57c0*/  F2FP.F16.F32.PACK_AB R7, R16, R17 ;  /* 0x000000111007723e */ /* 0x000fe200000000ff */
[----:B------:R1:W-:Y:S01]  /*57d0*/  STSM.16.M88.4 [R8], R44 ;  /* 0x0000002c08007844 */ /* 0x0003e20000000200 */
[----:B------:R-:W-:Y:S01]  /*57e0*/  @!PT LDS RZ, [RZ] ;  /* 0x00000000fffff984 */ /* 0x000fe20000000800 */
[----:B------:R-:W-:Y:S01]  /*57f0*/  @!PT LDS RZ, [RZ] ;  /* 0x00000000fffff984 */ /* 0x000fe20000000800 */
[----:B------:R-:W-:Y:S01]  /*5800*/  @!PT LDS RZ, [RZ] ;  /* 0x00000000fffff984 */ /* 0x000fe20000000800 */
[----:B------:R-:W-:Y:S01]  /*5810*/  @!PT LDS RZ, [RZ] ;  /* 0x00000000fffff984 */ /* 0x000fe20000000800 */
[----:B------:R2:W-:Y:S06]  /*5820*/  MEMBAR.ALL.CTA ;  /* 0x0000000000007992 */ /* 0x0005ec0000008000 */
[----:B--2---:R-:W2:Y:S02]  /*5830*/  FENCE.VIEW.ASYNC.S ;  /* 0x00000000000073c6 */ /* 0x004ea40000000000 */
[----:B--2---:R-:W-:Y:S06]  /*5840*/  BAR.SYNC.DEFER_BLOCKING 0x1, 0x80 ;  /* 0x0042000000007b1d */ /* 0x004fec0000010000 */
[----:B------:R-:W-:Y:S05]  /*5850*/  @P0 BRA `(.L_x_54) ;  /* 0x0000000000280947 */ /* 0x000fea0003800000 */
[----:B------:R-:W-:Y:S01]  /*5860*/  S2UR UR44, SR_CTAID.Z ;  /* 0x00000000002c79c3 */ /* 0x000fe20000002700 */
[----:B------:R-:W-:Y:S01]  /*5870*/  ULDC.64 UR4, c[0x0][0x198] ;  /* 0x0000660000047ab9 */ /* 0x000fe20000000a00 */
[----:B------:R-:W-:Y:S01]  /*5880*/  R2UR UR40, R19 ;  /* 0x00000000132872ca */ /* 0x000fe200000e0000 */
[----:B------:R-:W-:Y:S01]  /*5890*/  UIADD3 UR4, UP0, UR4, 0x670, URZ ;  /* 0x0000067004047890 */ /* 0x000fe2000ff1e03f */
[----:B------:R-:W-:-:S03]  /*58a0*/  UMOV UR41, URZ ;  /* 0x0000003f00297c82 */ /* 0x000fc60008000000 */
[----:B------:R-:W-:Y:S01]  /*58b0*/  UIADD3.X UR5, URZ, UR5, URZ, UP0, !UPT ;  /* 0x000000053f057290 */ /* 0x000fe200087fe43f */
[----:B------:R-:W2:Y:S08]  /*58c0*/  S2UR UR43, SR_CTAID.Y ;  /* 0x00000000002b79c3 */ /* 0x000eb00000002600 */
[----:B--2---:R2:W-:Y:S01]  /*58d0*/  UTMASTG.4D [UR40], [UR4] ;  /* 0x00000028040073b5 */ /* 0x0045e20008018000 */
[----:B------:R0:W-:Y:S01]  /*58e0*/  UTMACMDFLUSH ;  /* 0x00000000000079b7 */ /* 0x0001e20000000000 */
[----:B--2---:R-:W-:-:S04]  /*58f0*/  DEPBAR.LE SB0, 0x1 ;  /* 0x000080400000791a */ /* 0x004fc80000000000 */
.L_x_54:
[----:B------:R-:W-:Y:S05]  /*5900*/  BSYNC B0 ;  /* 0x0000000000007941 */ /* 0x000fea0003800000 */
.L_x_53:
[----:B------:R-:W-:Y:S01]  /*5910*/  BAR.SYNC.DEFER_BLOCKING 0x1, 0x80 ;  /* 0x0042000000007b1d */ /* 0x000fe20000010000 */
[----:B------:R-:W-:Y:S02]  /*5920*/  F2FP.F16.F32.PACK_AB R12, R18, R21 ;  /* 0x00000015120c723e */ /* 0x000fe400000000ff */
[----:B------:R-:W-:Y:S02]  /*5930*/  F2FP.F16.F32.PACK_AB R13, R20, R23 ;  /* 0x00000017140d723e */ /* 0x000fe400000000ff */
[----:B------:R-:W-:Y:S01]  /*5940*/  F2FP.F16.F32.PACK_AB R14, R22, R25 ;  /* 0x00000019160e723e */ /* 0x000fe200000000ff */
[----:B------:R-:W-:Y:S01]  /*5950*/  BSSY B0, `(.L_x_55) ;  /* 0x0000016000007945 */ /* 0x000fe20003800000 */
[----:B------:R-:W-:Y:S01]  /*5960*/  F2FP.F16.F32.PACK_AB R15, R24, R27 ;  /* 0x0000001b180f723e */ /* 0x000fe200000000ff */
[----:B------:R2:W-:Y:S01]  /*5970*/  STSM.16.M88.4 [R8+0x800], R4 ;  /* 0x0008000408007844 */ /* 0x0005e20000000200 */
[----:B------:R-:W-:Y:S01]  /*5980*/  @!PT LDS RZ, [RZ] ;  /* 0x00000000fffff984 */ /* 0x000fe20000000800 */
[----:B------:R-:W-:Y:S01]  /*5990*/  @!PT LDS RZ, [RZ] ;  /* 0x00000000fffff984 */ /* 0x000fe20000000800 */
[----:B------:R-:W-:Y:S01]  /*59a0*/  @!PT LDS RZ, [RZ] ;  /* 0x00000000fffff984 */ /* 0x000fe20000000800 */
[----:B------:R-:W-:Y:S01]  /*59b0*/  @!PT LDS RZ, [RZ] ;  /* 0x00000000fffff984 */ /* 0x000fe20000000800 */
[----:B------:R3:W-:Y:S06]  /*59c0*/  MEMBAR.ALL.CTA ;  /* 0x0000000000007992 */ /* 0x0007ec0000008000 */
[----:B---3--:R-:W3:Y:S02]  /*59d0*/  FENCE.VIEW.ASYNC.S ;  /* 0x00000000000073c6 */ /* 0x008ee40000000000 */
[----:B---3--:R-:W-:Y:S06]  /*59e0*/  BAR.SYNC.DEFER_BLOCKING 0x1, 0x80 ;  /* 0x0042000000007b1d */ /* 0x008fec0000010000 */
[----:B------:R-:W-:Y:S05]  /*59f0*/  @P0 BRA `(.L_x_56) ;  /* 0x00000000002c0947 */ /* 0x000fea0003800000 */
[----:B------:R-:W-:Y:S01]  /*5a00*/  S2UR UR44, SR_CTAID.Z ;  /* 0x00000000002c79c3 */ /* 0x000fe20000002700 */
[----:B------:R-:W-:Y:S01]  /*5a10*/  R2UR UR40, R19 ;  /* 0x00000000132872ca */ /* 0x000fe200000e0000 */
[----:B------:R-:W-:Y:S01]  /*5a20*/  ULDC.64 UR4, c[0x0][0x198] ;  /* 0x0000660000047ab9 */ /* 0x000fe20000000a00 */
[----:B------:R-:W-:Y:S01]  /*5a30*/  UMOV UR41, 0x10 ;  /* 0x0000001000297882 */ /* 0x000fe20000000000 */
[----:B------:R-:W-:-:S04]  /*5a40*/  UIADD3 UR4, UP0, UR4, 0x670, URZ ;  /* 0x0000067004047890 */ /* 0x000fc8000ff1e03f */
[----:B------:R-:W3:Y:S01]  /*5a50*/  S2UR UR43, SR_CTAID.Y ;  /* 0x00000000002b79c3 */ /* 0x000ee20000002600 */
[----:B------:R-:W-:-:S05]  /*5a60*/  UIADD3.X UR5, URZ, UR5, URZ, UP0, !UPT ;  /* 0x000000053f057290 */ /* 0x000fca00087fe43f */
[----:B------:R-:W-:-:S09]  /*5a70*/  UIADD3 UR40, UR40, 0x800, URZ ;  /* 0x0000080028287890 */ /* 0x000fd2000fffe03f */
[----:B---3--:R3:W-:Y:S01]  /*5a80*/  UTMASTG.4D [UR40], [UR4] ;  /* 0x00000028040073b5 */ /* 0x0087e20008018000 */
[----:B------:R0:W-:Y:S01]  /*5a90*/  UTMACMDFLUSH ;  /* 0x00000000000079b7 */ /* 0x0001e20000000000 */
[----:B---3--:R-:W-:-:S04]  /*5aa0*/  DEPBAR.LE SB0, 0x1 ;  /* 0x000080400000791a */ /* 0x008fc80000000000 */
.L_x_56:
[----:B------:R-:W-:Y:S05]  /*5ab0*/  BSYNC B0 ;  /* 0x0000000000007941 */ /* 0x000fea0003800000 */
.L_x_55:
[----:B------:R-:W-:Y:S01]  /*5ac0*/  BAR.SYNC.DEFER_BLOCKING 0x1, 0x80 ;  /* 0x0042000000007b1d */ /* 0x000fe20000010000 */
[----:B--2---:R-:W-:Y:S02]  /*5ad0*/  F2FP.F16.F32.PACK_AB R4, R26, R29 ;  /* 0x0000001d1a04723e */ /* 0x004fe400000000ff */
[----:B------:R-:W-:Y:S02]  /*5ae0*/  F2FP.F16.F32.PACK_AB R5, R28, R31 ;  /* 0x0000001f1c05723e */ /* 0x000fe400000000ff */
[----:B------:R-:W-:Y:S01]  /*5af0*/  F2FP.F16.F32.PACK_AB R6, R30, R33 ;  /* 0x000000211e06723e */ /* 0x000fe200000000ff */
[----:B------:R-:W-:Y:S01]  /*5b00*/  BSSY B0, `(.L_x_57) ;  /* 0x0000016000007945 */ /* 0x000fe20003800000 */
[----:B------:R-:W-:Y:S01]  /*5b10*/  F2FP.F16.F32.PACK_AB R7, R32, R35 ;  /* 0x000000232007723e */ /* 0x000fe200000000ff */
[----:B------:R2:W-:Y:S01]  /*5b20*/  STSM.16.M88.4 [R8], R12 ;  /* 0x0000000c08007844 */ /* 0x0005e20000000200 */
        /* <DEDUP_REMOVED lines=9> */
[----:B------:R-:W-:Y:S01]  /*5bc0*/  ULDC.64 UR4, c[0x0][0x198] ;  /* 0x0000660000047ab9 */ /* 0x000fe20000000a00 */
[----:B------:R-:W-:Y:S01]  /*5bd0*/  R2UR UR8, R19 ;  /* 0x00000000130872ca */ /* 0x000fe200000e0000 */
[----:B------:R-:W-:Y:S01]  /*5be0*/  UIADD3 UR4, UP0, UR4, 0x670, URZ ;  /* 0x0000067004047890 */ /* 0x000fe2000ff1e03f */
[----:B------:R-:W-:Y:S01]  /*5bf0*/  UMOV UR9, 0x20 ;  /* 0x0000002000097882 */ /* 0x000fe20000000000 */
[----:B------:R-:W-:Y:S02]  /*5c00*/  UMOV UR10, UR42 ;  /* 0x0000002a000a7c82 */ /* 0x000fe40008000000 */
[----:B------:R-:W-:Y:S01]  /*5c10*/  UIADD3.X UR5, URZ, UR5, URZ, UP0, !UPT ;  /* 0x000000053f057290 */ /* 0x000fe200087fe43f */
[----:B------:R-:W3:Y:S08]  /*5c20*/  S2UR UR11, SR_CTAID.Y ;  /* 0x00000000000b79c3 */ /* 0x000ef00000002600 */
[----:B---3--:R3:W-:Y:S01]  /*5c30*/  UTMASTG.4D [UR8], [UR4] ;  /* 0x00000008040073b5 */ /* 0x0087e20008018000 */
[----:B------:R0:W-:Y:S01]  /*5c40*/  UTMACMDFLUSH ;  /* 0x00000000000079b7 */ /* 0x0001e20000000000 */
[----:B---3--:R-:W-:-:S04]  /*5c50*/  DEPBAR.LE SB0, 0x1 ;  /* 0x000080400000791a */ /* 0x008fc80000000000 */
.L_x_58:
[----:B------:R-:W-:Y:S05]  /*5c60*/  BSYNC B0 ;  /* 0x0000000000007941 */ /* 0x000fea0003800000 */
.L_x_57:
[----:B------:R-:W-:Y:S01]  /*5c70*/  BAR.SYNC.DEFER_BLOCKING 0x1, 0x80 ;  /* 0x0042000000007b1d */ /* 0x000fe20000010000 */
[----:B--2---:R-:W-:Y:S02]  /*5c80*/  F2FP.F16.F32.PACK_AB R12, R34, R37 ;  /* 0x00000025220c723e */ /* 0x004fe400000000ff */
        /* <DEDUP_REMOVED lines=24> */
.L_x_60:
[----:B------:R-:W-:Y:S05]  /*5e10*/  BSYNC B0 ;  /* 0x0000000000007941 */ /* 0x000fea0003800000 */
.L_x_59:
[----:B------:R-:W-:Y:S06]  /*5e20*/  BAR.SYNC.DEFER_BLOCKING 0x1, 0x80 ;  /* 0x0042000000007b1d */ /* 0x000fec0000010000 */
[----:B------:R-:W-:Y:S01]  /*5e30*/  BSSY B0, `(.L_x_61) ;  /* 0x0000014000007945 */ /* 0x000fe20003800000 */
[----:B------:R3:W-:Y:S01]  /*5e40*/  STSM.16.M88.4 [R8], R12 ;  /* 0x0000000c08007844 */ /* 0x0007e20000000200 */
[----:B------:R-:W-:Y:S01]  /*5e50*/  @!PT LDS RZ, [RZ] ;  /* 0x00000000fffff984 */ /* 0x000fe20000000800 */
[----:B------:R-:W-:Y:S01]  /*5e60*/  @!PT LDS RZ, [RZ] ;  /* 0x00000000fffff984 */ /* 0x000fe20000000800 */
[----:B------:R-:W-:Y:S01]  /*5e70*/  @!PT LDS RZ, [RZ] ;  /* 0x00000000fffff984 */ /* 0x000fe20000000800 */
[----:B------:R-:W-:Y:S01]  /*5e80*/  @!PT LDS RZ, [RZ] ;  /* 0x00000000fffff984 */ /* 0x000fe20000000800 */
[----:B------:R4:W-:Y:S06]  /*5e90*/  MEMBAR.ALL.CTA ;  /* 0x0000000000007992 */ /* 0x0009ec0000008000 */
[----:B----4-:R-:W4:Y:S02]  /*5ea0*/  FENCE.VIEW.ASYNC.S ;  /* 0x00000000000073c6 */ /* 0x010f240000000000 */
[----:B----4-:R-:W-:Y:S06]  /*5eb0*/  BAR.SYNC.DEFER_BLOCKING 0x1, 0x80 ;  /* 0x0042000000007b1d */ /* 0x010fec0000010000 */
        /* <DEDUP_REMOVED lines=8> */
[----:B------:R-:W4:Y:S08]  /*5f40*/  S2UR UR11, SR_CTAID.Y ;  /* 0x00000000000b79c3 */ /* 0x000f300000002600 */
[----:B----4-:R4:W-:Y:S02]  /*5f50*/  UTMASTG.4D [UR8], [UR4] ;  /* 0x00000008040073b5 */ /* 0x0109e40008018000 */
[----:B----4-:R0:W-:Y:S02]  /*5f60*/  UTMACMDFLUSH ;  /* 0x00000000000079b7 */ /* 0x0101e40000000000 */
.L_x_62:
[----:B------:R-:W-:Y:S05]  /*5f70*/  BSYNC B0 ;  /* 0x0000000000007941 */ /* 0x000fea0003800000 */
.L_x_61:
[----:B------:R-:W-:Y:S01]  /*5f80*/  UIADD3 UR37, UR37, -0x1, URZ ;  /* 0xffffffff25257890 */ /* 0x000fe2000fffe03f */
[----:B------:R-:W-:-:S04]  /*5f90*/  DEPBAR.LE SB0, 0x0 ;  /* 0x000080000000791a */ /* 0x000fc80000000000 */
[----:B------:R-:W-:-:S04]  /*5fa0*/  USHF.L.U32 UR4, UR37, 0x3, URZ ;  /* 0x0000000325047899 */ /* 0x000fc8000800063f */
[----:B------:R-:W-:-:S04]  /*5fb0*/  ULOP3.LUT UR4, UR4, 0x8, URZ, 0xe2, !UPT ;  /* 0x0000000804047892 */ /* 0x000fc8000f8ee23f */
[----:B------:R-:W-:-:S06]  /*5fc0*/  ULOP3.LUT UR4, UR4, 0x18, URZ, 0x3c, !UPT ;  /* 0x0000001804047892 */ /* 0x000fcc000f8e3c3f */
[----:B------:R-:W-:-:S04]  /*5fd0*/  MOV R0, UR4 ;  /* 0x0000000400007c02 */ /* 0x000fc80008000f00 */
[----:B------:R-:W-:Y:S01]  /*5fe0*/  SYNCS.ARRIVE.TRANS64.A1T0 RZ, [R0+UR36+0x11890], RZ ;  /* 0x011890ff00ff79a7 */ /* 0x000fe20008100024 */
[----:B------:R-:W-:Y:S05]  /*5ff0*/  EXIT ;  /* 0x000000000000794d */ /* 0x000fea0003800000 */
.L_x_6:
[----:B------:R-:W-:-:S08]  /*6000*/  UISETP.NE.AND UP0, UPT, UR5, 0x1, UPT ;  /* 0x000000010500788c */ /* 0x000fd0000bf05270 */
[----:B------:R-:W1:-:S00]  /*6010*/  USETMAXREG.DEALLOC.CTAPOOL 0x18 ;  /* 0x00000018000079c8 */ /* 0x000e4000080e0500 */
[----:B------:R-:W-:-:S13]  /*6020*/  PLOP3.LUT P0, PT, PT, PT, UP0, 0x80, 0x0 ;  /* 0x000000000000781c */ /* 0x000fda0003f0f008 */
[----:B------:R-:W-:Y:S05]  /*6030*/  @P0 EXIT ;  /* 0x000000000000094d */ /* 0x000fea0003800000 */
[----:B------:R-:W2:Y:S01]  /*6040*/  S2UR UR11, SR_CTAID.X ;  /* 0x00000000000b79c3 */ /* 0x000ea20000002500 */
[----:B------:R-:W-:Y:S01]  /*6050*/  ELECT P3, URZ, PT ;  /* 0x00000000003f782f */ /* 0x000fe20003860000 */
[----:B------:R-:W-:Y:S01]  /*6060*/  BSSY B0, `(.L_x_63) ;  /* 0x0000043000007945 */ /* 0x000fe20003800000 */
[----:B-1----:R-:W-:Y:S01]  /*6070*/  MOV R0, RZ ;  /* 0x000000ff00007202 */ /* 0x002fe20000000f00 */
[----:B------:R-:W-:Y:S01]  /*6080*/  IMAD.MOV.U32 R7, RZ, RZ, RZ ;  /* 0x000000ffff077224 */ /* 0x000fe200078e00ff */
[----:B------:R-:W-:-:S03]  /*6090*/  MOV R3, RZ ;  /* 0x000000ff00037202 */ /* 0x000fc60000000f00 */
[----:B------:R-:W1:Y:S08]  /*60a0*/  S2UR UR52, SR_CTAID.Y ;  /* 0x00000000003479c3 */ /* 0x000e700000002600 */
[----:B------:R-:W3:Y:S01]  /*60b0*/  S2UR UR53, SR_CTAID.Z ;  /* 0x00000000003579c3 */ /* 0x000ee20000002700 */
[----:B--2---:R-:W-:Y:S01]  /*60c0*/  USHF.L.U32 UR11, UR11, 0x7, URZ ;  /* 0x000000070b0b7899 */ /* 0x004fe2000800063f */
[----:B------:R-:W-:Y:S11]  /*60d0*/  @!P3 BRA `(.L_x_64) ;  /* 0x0000000000ecb947 */ /* 0x000ff60003800000 */
[----:B------:R-:W2:Y:S01]  /*60e0*/  S2R R3, SR_CgaCtaId ;  /* 0x0000000000037919 */ /* 0x000ea20000008800 */
[----:B------:R-:W-:Y:S02]  /*60f0*/  MOV R2, 0x400 ;  /* 0x0000040000027802 */ /* 0x000fe40000000f00 */
[----:B------:R-:W-:Y:S02]  /*6100*/  MOV R4, 0x1 ;  /* 0x0000000100047802 */ /* 0x000fe40000000f00 */
[----:B--2---:R-:W-:Y:S02]  /*6110*/  LEA R3, R3, R2, 0x18 ;  /* 0x0000000203037211 */ /* 0x004fe400078ec0ff */
[----:B------:R-:W-:-:S04]  /*6120*/  SHF.L.U32 R2, R4, 0x1f, RZ ;  /* 0x0000001f04027819 */ /* 0x000fc800000006ff */
[----:B------:R-:W2:Y:S02]  /*6130*/  SYNCS.PHASECHK.TRANS64.TRYWAIT P0, [R3+URZ+0x11860], R2 ;  /* 0x01186002030075a7 */ /* 0x000ea4000800017f */
[----:B--2---:R-:W-:Y:S05]  /*6140*/  @!P0 BRA `(.L_x_65) ;  /* 0x0000001800f88947 */ /* 0x004fea0003800000 */
.L_x_101:
[----:B------:R-:W-:Y:S01]  /*6150*/  ULOP3.LUT UR5, UR4, 0x2, URZ, 0xfc, !UPT ;  /* 0x0000000204057892 */ /* 0x000fe2000f8efc3f */
[----:B--2---:R-:W-:-:S03]  /*6160*/  @P2 MOV R2, 0x2800 ;  /* 0x0000280000022802 */ /* 0x004fc60000000f00 */
[----:B------:R-:W-:Y:S01]  /*6170*/  UPRMT UR5, UR5, 0x9910, URZ ;  /* 0x0000991005057896 */ /* 0x000fe2000800003f */
[----:B------:R2:W-:Y:S03]  /*6180*/  @P2 SYNCS.ARRIVE.TRANS64 RZ, [R3+URZ+0x11850], R2 ;  /* 0x0118500203ff29a7 */ /* 0x0005e6000800003f */
[----:B------:R-:W-:-:S06]  /*6190*/  UISETP.NE.AND UP0, UPT, UR5, 0x2, UPT ;  /* 0x000000020500788c */ /* 0x000fcc000bf05270 */
[----:B------:R-:W-:-:S13]  /*61a0*/  PLOP3.LUT P0, PT, PT, PT, UP0, 0x80, 0x0 ;  /* 0x000000000000781c */ /* 0x000fda0003f0f008 */
[----:B--2---:R-:W-:Y:S05]  /*61b0*/  @P0 BRA `(.L_x_66) ;  /* 0x0000000000040947 */ /* 0x004fea0003800000 */
[----:B-1-3--:R-:W-:Y:S01]  /*61c0*/  BPT.TRAP 0x1 ;  /* 0x000000040000795c */ /* 0x00afe20000300000 */
.L_x_66:
[----:B------:R-:W-:-:S04]  /*61d0*/  LOP3.LUT P0, RZ, R6, 0x1f, RZ, 0xc0, !PT ;  /* 0x0000001f06ff7812 */ /* 0x000fc8000780c0ff */
[----:B------:R-:W-:-:S13]  /*61e0*/  PLOP3.LUT P0, PT, P0, P2, PT, 0x2a, 0x0 ;  /* 0x000000000000781c */ /* 0x000fda0000704572 */
[----:B------:R-:W-:Y:S05]  /*61f0*/  @P0 BRA `(.L_x_67) ;  /* 0x0000000000040947 */ /* 0x000fea0003800000 */
[----:B-1-3--:R-:W-:Y:S01]  /*6200*/  BPT.TRAP 0x1 ;  /* 0x000000040000795c */ /* 0x00afe20000300000 */
.L_x_67:
[----:B------:R-:W-:Y:S01]  /*6210*/  R2UR UR8, R3 ;  /* 0x00000000030872ca */ /* 0x000fe200000e0000 */
[----:B------:R-:W-:Y:S01]  /*6220*/  ULDC.64 UR6, c[0x0][0x198] ;  /* 0x0000660000067ab9 */ /* 0x000fe20000000a00 */
[----:B------:R-:W-:Y:S01]  /*6230*/  UMOV UR14, 0x0 ;  /* 0x00000000000e7882 */ /* 0x000fe20000000000 */
[----:B------:R-:W-:Y:S01]  /*6240*/  UIADD3 UR6, UP0, UR6, 0xf0, URZ ;  /* 0x000000f006067890 */ /* 0x000fe2000ff1e03f */
[----:B------:R-:W-:Y:S01]  /*6250*/  IMAD.MOV.U32 R7, RZ, RZ, 0x40 ;  /* 0x00000040ff077424 */ /* 0x000fe200078e00ff */
[----:B------:R-:W-:Y:S01]  /*6260*/  UMOV UR15, 0x10000000 ;  /* 0x10000000000f7882 */ /* 0x000fe20000000000 */
[----:B------:R-:W-:Y:S01]  /*6270*/  UMOV UR10, URZ ;  /* 0x0000003f000a7c82 */ /* 0x000fe20008000000 */
[----:B------:R-:W-:Y:S01]  /*6280*/  UIADD3.X UR7, URZ, UR7, URZ, UP0, !UPT ;  /* 0x000000073f077290 */ /* 0x000fe200087fe43f */
[----:B------:R-:W-:Y:S01]  /*6290*/  MOV R3, 0x1 ;  /* 0x0000000100037802 */ /* 0x000fe20000000f00 */
[----:B-1----:R-:W-:Y:S01]  /*62a0*/  UMOV UR12, UR52 ;  /* 0x00000034000c7c82 */ /* 0x002fe20008000000 */
[----:B---3--:R-:W-:Y:S01]  /*62b0*/  UMOV UR13, UR53 ;  /* 0x00000035000d7c82 */ /* 0x008fe20008000000 */
[----:B------:R-:W-:Y:S01]  /*62c0*/  UMOV UR34, 0x10 ;  /* 0x0000001000227882 */ /* 0x000fe20000000000 */
[----:B------:R-:W-:Y:S01]  /*62d0*/  UMOV UR35, UR11 ;  /* 0x0000000b00237c82 */ /* 0x000fe20008000000 */
[----:B------:R-:W-:-:S02]  /*62e0*/  UIADD3 UR9, UR8, 0x11850, URZ ;  /* 0x0001185008097890 */ /* 0x000fc4000fffe03f */
[----:B------:R-:W-:Y:S02]  /*62f0*/  UIADD3 UR32, UR8, 0x800, URZ ;  /* 0x0000080008207890 */ /* 0x000fe4000fffe03f */
[----:B------:R-:W-:Y:S02]  /*6300*/  UIADD3 UR24, UR8, 0x1000, URZ ;  /* 0x0000100008187890 */ /* 0x000fe4000fffe03f */
[----:B------:R-:W-:Y:S02]  /*6310*/  UIADD3 UR16, UR8, 0x1800, URZ ;  /* 0x0000180008107890 */ /* 0x000fe4000fffe03f */
[----:B------:R-:W-:Y:S02]  /*6320*/  UIADD3 UR48, UR8, 0x2000, URZ ;  /* 0x0000200008307890 */ /* 0x000fe4000fffe03f */
[----:B------:R2:W-:Y:S01]  /*6330*/  UTMALDG.4D [UR8], [UR6], desc[UR14] ;  /* 0x00000e08060075b4 */ /* 0x0005e20008019000 */
[----:B------:R-:W-:Y:S01]  /*6340*/  UMOV UR36, UR52 ;  /* 0x0000003400247c82 */ /* 0x000fe20008000000 */
[----:B------:R-:W-:Y:S01]  /*6350*/  UMOV UR37, UR53 ;  /* 0x0000003500257c82 */ /* 0x000fe20008000000 */
[----:B------:R-:W-:Y:S01]  /*6360*/  UMOV UR33, UR9 ;  /* 0x0000000900217c82 */ /* 0x000fe20008000000 */
[----:B------:R-:W-:Y:S01]  /*6370*/  UMOV UR26, 0x20 ;  /* 0x00000020001a7882 */ /* 0x000fe20000000000 */
[----:B------:R-:W-:Y:S01]  /*6380*/  UMOV UR27, UR11 ;  /* 0x0000000b001b7c82 */ /* 0x000fe20008000000 */
[----:B------:R-:W-:Y:S01]  /*6390*/  UMOV UR28, UR52 ;  /* 0x00000034001c7c82 */ /* 0x000fe20008000000 */
[----:B------:R-:W-:Y:S01]  /*63a0*/  UMOV UR29, UR53 ;  /* 0x00000035001d7c82 */ /* 0x000fe20008000000 */
[----:B------:R-:W-:Y:S01]  /*63b0*/  UMOV UR25, UR9 ;  /* 0x0000000900197c82 */ /* 0x000fe20008000000 */
[----:B------:R-:W-:Y:S01]  /*63c0*/  UMOV UR18, 0x30 ;  /* 0x0000003000127882 */ /* 0x000fe20000000000 */
[----:B------:R-:W-:Y:S01]  /*63d0*/  UMOV UR19, UR11 ;  /* 0x0000000b00137c82 */ /* 0x000fe20008000000 */
[----:B------:R-:W-:Y:S01]  /*63e0*/  UMOV UR20, UR52 ;  /* 0x0000003400147c82 */ /* 0x000fe20008000000 */
[----:B------:R2:W-:Y:S01]  /*63f0*/  UTMALDG.4D [UR32], [UR6], desc[UR14] ;  /* 0x00000e20060075b4 */ /* 0x0005e20008019000 */
[----:B------:R-:W-:Y:S01]  /*6400*/  UMOV UR21, UR53 ;  /* 0x0000003500157c82 */ /* 0x000fe20008000000 */
[----:B------:R-:W-:Y:S01]  /*6410*/  UMOV UR17, UR9 ;  /* 0x0000000900117c82 */ /* 0x000fe20008000000 */
[----:B------:R-:W-:Y:S01]  /*6420*/  UMOV UR50, 0x40 ;  /* 0x0000004000327882 */ /* 0x000fe20000000000 */
[----:B------:R-:W-:Y:S01]  /*6430*/  UMOV UR51, UR11 ;  /* 0x0000000b00337c82 */ /* 0x000fe20008000000 */
[----:B------:R-:W-:Y:S01]  /*6440*/  UMOV UR49, UR9 ;  /* 0x0000000900317c82 */ /* 0x000fe20008000000 */
[----:B------:R2:W-:Y:S01]  /*6450*/  UTMALDG.4D [UR24], [UR6], desc[UR14] ;  /* 0x00000e18060075b4 */ /* 0x0005e20008019000 */
[----:B------:R2:W-:Y:S01]  /*6460*/  UTMALDG.4D [UR16], [UR6], desc[UR14] ;  /* 0x00000e10060075b4 */ /* 0x0005e20008019000 */
[----:B------:R2:W-:Y:S02]  /*6470*/  UTMALDG.4D [UR48], [UR6], desc[UR14] ;  /* 0x00000e30060075b4 */ /* 0x0005e40008019000 */
[----:B--2---:R-:W-:Y:S01]  /*6480*/  NOP ;  /* 0x0000000000007918 */ /* 0x004fe20000000000 */
.L_x_64:
[----:B-1-3--:R-:W-:Y:S05]  /*6490*/  BSYNC B0 ;  /* 0x0000000000007941 */ /* 0x00afea0003800000 */
.L_x_63:
[----:B------:R-:W1:Y:S01]  /*64a0*/  LDC R2, c[0x0][0x28c] ;  /* 0x0000a300ff027b82 */ /* 0x000e620000000800 */
[----:B------:R-:W-:Y:S01]  /*64b0*/  BSSY B0, `(.L_x_68) ;  /* 0x000003f000007945 */ /* 0x000fe20003800000 */
[----:B-1----:R-:W-:-:S13]  /*64c0*/  ISETP.GT.AND P4, PT, R2, RZ, P3 ;  /* 0x000000ff0200720c */ /* 0x002fda0001f84270 */
[----:B------:R-:W-:Y:S05]  /*64d0*/  @!P4 BRA `(.L_x_69) ;  /* 0x0000000000f0c947 */ /* 0x000fea0003800000 */
[----:B------:R-:W1:Y:S01]  /*64e0*/  S2R R5, SR_CgaCtaId ;  /* 0x0000000000057919 */ /* 0x000e620000008800 */
[----:B------:R-:W-:-:S04]  /*64f0*/  MOV R0, 0x400 ;  /* 0x0000040000007802 */ /* 0x000fc80000000f00 */
[----:B-1----:R-:W-:Y:S02]  /*6500*/  LEA R0, R5, R0, 0x18 ;  /* 0x0000000005007211 */ /* 0x002fe400078ec0ff */
[----:B------:R-:W-:-:S04]  /*6510*/  MOV R5, 0x1 ;  /* 0x0000000100057802 */ /* 0x000fc80000000f00 */
[----:B------:R-:W-:-:S04]  /*6520*/  SHF.L.U32 R5, R5, 0x1f, RZ ;  /* 0x0000001f05057819 */ /* 0x000fc800000006ff */
[----:B------:R-:W1:Y:S02]  /*6530*/  SYNCS.PHASECHK.TRANS64.TRYWAIT P0, [R0+URZ+0x11828], R5 ;  /* 0x01182805000075a7 */ /* 0x000e64000800017f */
[----:B-1----:R-:W-:Y:S05]  /*6540*/  @!P0 BRA `(.L_x_70) ;  /* 0x00000018000c8947 */ /* 0x002fea0003800000 */
.L_x_102:
[----:B------:R-:W-:Y:S01]  /*6550*/  ULOP3.LUT UR5, UR4, 0x2, URZ, 0xfc, !UPT ;  /* 0x0000000204057892 */ /* 0x000fe2000f8efc3f */
[----:B-1----:R-:W-:-:S03]  /*6560*/  @P2 MOV R5, 0x2800 ;  /* 0x0000280000052802 */ /* 0x002fc60000000f00 */
[----:B------:R-:W-:Y:S01]  /*6570*/  UPRMT UR5, UR5, 0x9910, URZ ;  /* 0x0000991005057896 */ /* 0x000fe2000800003f */
[----:B------:R1:W-:Y:S03]  /*6580*/  @P2 SYNCS.ARRIVE.TRANS64 RZ, [R0+URZ+0x11800], R5 ;  /* 0x0118000500ff29a7 */ /* 0x0003e6000800003f */
[----:B------:R-:W-:-:S06]  /*6590*/  UISETP.NE.AND UP0, UPT, UR5, 0x2, UPT ;  /* 0x000000020500788c */ /* 0x000fcc000bf05270 */
[----:B------:R-:W-:-:S13]  /*65a0*/  PLOP3.LUT P0, PT, PT, PT, UP0, 0x80, 0x0 ;  /* 0x000000000000781c */ /* 0x000fda0003f0f008 */
[----:B-1----:R-:W-:Y:S05]  /*65b0*/  @P0 BRA `(.L_x_71) ;  /* 0x0000000000040947 */ /* 0x002fea0003800000 */
[----:B------:R-:W-:Y:S01]  /*65c0*/  BPT.TRAP 0x1 ;  /* 0x000000040000795c */ /* 0x000fe20000300000 */
.L_x_71:
[----:B------:R-:W-:-:S04]  /*65d0*/  LOP3.LUT P0, RZ, R6, 0x1f, RZ, 0xc0, !PT ;  /* 0x0000001f06ff7812 */ /* 0x000fc8000780c0ff */
[----:B------:R-:W-:-:S13]  /*65e0*/  PLOP3.LUT P0, PT, P0, P2, PT, 0x2a, 0x0 ;  /* 0x000000000000781c */ /* 0x000fda0000704572 */
[----:B------:R-:W-:Y:S05]  /*65f0*/  @P0 BRA `(.L_x_72) ;  /* 0x0000000000040947 */ /* 0x000fea0003800000 */
[----:B------:R-:W-:Y:S01]  /*6600*/  BPT.TRAP 0x1 ;  /* 0x000000040000795c */ /* 0x000fe20000300000 */
.L_x_72:
[----:B------:R-:W-:Y:S01]  /*6610*/  R2UR UR16, R0 ;  /* 0x00000000001072ca */ /* 0x000fe200000e0000 */
[----:B------:R-:W-:Y:S01]  /*6620*/  ULDC.64 UR6, c[0x0][0x198] ;  /* 0x0000660000067ab9 */ /* 0x000fe20000000a00 */
[----:B------:R-:W-:Y:S01]  /*6630*/  UMOV UR51, URZ ;  /* 0x0000003f00337c82 */ /* 0x000fe20008000000 */
[----:B------:R-:W-:Y:S01]  /*6640*/  UIADD3 UR6, UP0, UR6, 0x1f0, URZ ;  /* 0x000001f006067890 */ /* 0x000fe2000ff1e03f */
[----:B------:R-:W-:Y:S01]  /*6650*/  IMAD.MOV.U32 R0, RZ, RZ, 0x1 ;  /* 0x00000001ff007424 */ /* 0x000fe200078e00ff */
[----:B------:R-:W-:Y:S01]  /*6660*/  UMOV UR8, 0x0 ;  /* 0x0000000000087882 */ /* 0x000fe20000000000 */
[----:B------:R-:W-:Y:S01]  /*6670*/  UMOV UR9, 0x10000000 ;  /* 0x1000000000097882 */ /* 0x000fe20000000000 */
[----:B------:R-:W-:Y:S01]  /*6680*/  UIADD3.X UR7, URZ, UR7, URZ, UP0, !UPT ;  /* 0x000000073f077290 */ /* 0x000fe200087fe43f */
[----:B------:R-:W-:Y:S01]  /*6690*/  UMOV UR50, URZ ;  /* 0x0000003f00327c82 */ /* 0x000fe20008000000 */
[----:B------:R-:W-:Y:S01]  /*66a0*/  UMOV UR42, 0x10 ;  /* 0x00000010002a7882 */ /* 0x000fe20000000000 */
[----:B------:R-:W-:Y:S01]  /*66b0*/  UMOV UR44, UR52 ;  /* 0x00000034002c7c82 */ /* 0x000fe20008000000 */
[----:B------:R-:W-:-:S02]  /*66c0*/  UMOV UR45, UR53 ;  /* 0x00000035002d7c82 */ /* 0x000fc40008000000 */
[----:B------:R-:W-:Y:S02]  /*66d0*/  UIADD3 UR48, UR16, 0x5000, URZ ;  /* 0x0000500010307890 */ /* 0x000fe4000fffe03f */
[----:B------:R-:W-:Y:S02]  /*66e0*/  UIADD3 UR49, UR16, 0x11800, URZ ;  /* 0x0001180010317890 */ /* 0x000fe4000fffe03f */
[----:B------:R-:W-:Y:S02]  /*66f0*/  UIADD3 UR40, UR16, 0x5800, URZ ;  /* 0x0000580010287890 */ /* 0x000fe4000fffe03f */
[----:B------:R-:W-:Y:S02]  /*6700*/  UIADD3 UR32, UR16, 0x6000, URZ ;  /* 0x0000600010207890 */ /* 0x000fe4000fffe03f */
[----:B------:R-:W-:Y:S02]  /*6710*/  UIADD3 UR24, UR16, 0x6800, URZ ;  /* 0x0000680010187890 */ /* 0x000fe4000fffe03f */
[----:B------:R-:W-:Y:S01]  /*6720*/  UIADD3 UR16, UR16, 0x7000, URZ ;  /* 0x0000700010107890 */ /* 0x000fe2000fffe03f */
[----:B------:R1:W-:Y:S01]  /*6730*/  UTMALDG.4D [UR48], [UR6], desc[UR8] ;  /* 0x00000830060075b4 */ /* 0x0003e20008019000 */
        /* <DEDUP_REMOVED lines=18> */
[----:B------:R1:W-:Y:S01]  /*6860*/  UTMALDG.4D [UR32], [UR6], desc[UR8] ;  /* 0x00000820060075b4 */ /* 0x0003e20008019000 */
[----:B------:R1:W-:Y:S01]  /*6870*/  UTMALDG.4D [UR24], [UR6], desc[UR8] ;  /* 0x00000818060075b4 */ /* 0x0003e20008019000 */
[----:B------:R1:W-:Y:S02]  /*6880*/  UTMALDG.4D [UR16], [UR6], desc[UR8] ;  /* 0x00000810060075b4 */ /* 0x0003e40008019000 */
[----:B-1----:R-:W-:Y:S01]  /*6890*/  NOP ;  /* 0x0000000000007918 */ /* 0x002fe20000000000 */
.L_x_69:
[----:B------:R-:W-:Y:S05]  /*68a0*/  BSYNC B0 ;  /* 0x0000000000007941 */ /* 0x000fea0003800000 */
.L_x_68:
[----:B------:R-:W-:Y:S04]  /*68b0*/  BSSY B0, `(.L_x_73) ;  /* 0x0000041000007945 */ /* 0x000fe80003800000 */
[----:B------:R-:W-:Y:S05]  /*68c0*/  @!P3 BRA `(.L_x_74) ;  /* 0x0000000000fcb947 */ /* 0x000fea0003800000 */
[----:B------:R-:W1:Y:S01]  /*68d0*/  S2R R5, SR_CgaCtaId ;  /* 0x0000000000057919 */ /* 0x000e620000008800 */
[----:B------:R-:W-:-:S04]  /*68e0*/  MOV R4, 0x400 ;  /* 0x0000040000047802 */ /* 0x000fc80000000f00 */
[----:B-1----:R-:W-:Y:S02]  /*68f0*/  LEA R8, R5, R4, 0x18 ;  /* 0x0000000405087211 */ /* 0x002fe400078ec0ff */
[----:B------:R-:W-:Y:S02]  /*6900*/  MOV R5, 0x1 ;  /* 0x0000000100057802 */ /* 0x000fe40000000f00 */
[----:B------:R-:W-:Y:S02]  /*6910*/  LEA R4, R3, R8, 0x3 ;  /* 0x0000000803047211 */ /* 0x000fe400078e18ff */
[----:B------:R-:W-:-:S04]  /*6920*/  SHF.L.U32 R5, R5, 0x1f, RZ ;  /* 0x0000001f05057819 */ /* 0x000fc800000006ff */
[----:B------:R-:W1:Y:S02]  /*6930*/  SYNCS.PHASECHK.TRANS64.TRYWAIT P0, [R4+URZ+0x11860], R5 ;  /* 0x01186005040075a7 */ /* 0x000e64000800017f */
[----:B-1----:R-:W-:Y:S05]  /*6940*/  @!P0 BRA `(.L_x_75) ;  /* 0x0000001400208947 */ /* 0x002fea0003800000 */
.L_x_103:
        /* <DEDUP_REMOVED lines=8> */
.L_x_76:
[----:B------:R-:W-:-:S04]  /*69d0*/  LOP3.LUT P0, RZ, R6, 0x1f, RZ, 0xc0, !PT ;  /* 0x0000001f06ff7812 */ /* 0x000fc8000780c0ff */
[----:B------:R-:W-:-:S13]  /*69e0*/  PLOP3.LUT P0, PT, P0, P2, PT, 0x2a, 0x0 ;  /* 0x000000000000781c */ /* 0x000fda0000704572 */
[----:B------:R-:W-:Y:S05]  /*69f0*/  @P0 BRA `(.L_x_77) ;  /* 0x0000000000040947 */ /* 0x000fea0003800000 */
[----:B------:R-:W-:Y:S01]  /*6a00*/  BPT.TRAP 0x1 ;  /* 0x000000040000795c */ /* 0x000fe20000300000 */
.L_x_77:
[----:B------:R-:W-:Y:S01]  /*6a10*/  R2UR UR40, R3 ;  /* 0x00000000032872ca */ /* 0x000fe200000e0000 */
[----:B------:R-:W-:Y:S01]  /*6a20*/  ULDC.64 UR6, c[0x0][0x198] ;  /* 0x0000660000067ab9 */ /* 0x000fe20000000a00 */
[----:B------:R-:W-:Y:S01]  /*6a30*/  R2UR UR5, R8 ;  /* 0x00000000080572ca */ /* 0x000fe200000e0000 */
[----:B------:R-:W-:Y:S01]  /*6a40*/  UIADD3 UR6, UP0, UR6, 0xf0, URZ ;  /* 0x000000f006067890 */ /* 0x000fe2000ff1e03f */
[----:B------:R-:W-:Y:S01]  /*6a50*/  R2UR UR43, R7 ;  /* 0x00000000072b72ca */ /* 0x000fe200000e0000 */
[----:B------:R-:W-:Y:S01]  /*6a60*/  UMOV UR8, 0x0 ;  /* 0x0000000000087882 */ /* 0x000fe20000000000 */
[----:B------:R-:W-:Y:S01]  /*6a70*/  R2UR UR41, R4 ;  /* 0x00000000042972ca */ /* 0x000fe200000e0000 */
[----:B------:R-:W-:Y:S01]  /*6a80*/  UIADD3.X UR7, URZ, UR7, URZ, UP0, !UPT ;  /* 0x000000073f077290 */ /* 0x000fe200087fe43f */
[----:B------:R-:W-:Y:S01]  /*6a90*/  UMOV UR9, 0x10000000 ;  /* 0x1000000000097882 */ /* 0x000fe20000000000 */
[----:B------:R-:W-:Y:S01]  /*6aa0*/  UMOV UR42, URZ ;  /* 0x0000003f002a7c82 */ /* 0x000fe20008000000 */
[----:B------:R-:W-:Y:S01]  /*6ab0*/  UMOV UR44, UR52 ;  /* 0x00000034002c7c82 */ /* 0x000fe20008000000 */
[----:B------:R-:W-:Y:S01]  /*6ac0*/  UMOV UR45, UR53 ;  /* 0x00000035002d7c82 */ /* 0x000fe20008000000 */
[----:B------:R-:W-:Y:S01]  /*6ad0*/  UMOV UR34, 0x10 ;  /* 0x0000001000227882 */ /* 0x000fe20000000000 */
[----:B------:R-:W-:-:S02]  /*6ae0*/  UMOV UR36, UR52 ;  /* 0x0000003400247c82 */ /* 0x000fc40008000000 */
[----:B------:R-:W-:Y:S02]  /*6af0*/  UIMAD UR40, UR40, 0x2800, UR5 ;  /* 0x00002800282878a4 */ /* 0x000fe4000f8e0205 */
[----:B------:R-:W-:Y:S02]  /*6b00*/  UIADD3 UR43, UR11, UR43, URZ ;  /* 0x0000002b0b2b7290 */ /* 0x000fe4000fffe03f */
[----:B------:R-:W-:Y:S02]  /*6b10*/  UIADD3 UR41, UR41, 0x11850, URZ ;  /* 0x0001185029297890 */ /* 0x000fe4000fffe03f */
[----:B------:R-:W-:Y:S02]  /*6b20*/  UIADD3 UR32, UR40, 0x800, URZ ;  /* 0x0000080028207890 */ /* 0x000fe4000fffe03f */
[----:B------:R-:W-:Y:S02]  /*6b30*/  UIADD3 UR24, UR40, 0x1000, URZ ;  /* 0x0000100028187890 */ /* 0x000fe4000fffe03f */
[----:B------:R-:W-:-:S02]  /*6b40*/  UIADD3 UR16, UR40, 0x1800, URZ ;  /* 0x0000180028107890 */ /* 0x000fc4000fffe03f */
        /* <DEDUP_REMOVED lines=22> */
[----:B-1----:R-:W-:Y:S01]  /*6cb0*/  NOP ;  /* 0x0000000000007918 */ /* 0x002fe20000000000 */
.L_x_74:
[----:B------:R-:W-:Y:S05]  /*6cc0*/  BSYNC B0 ;  /* 0x0000000000007941 */ /* 0x000fea0003800000 */
.L_x_73:
[----:B------:R-:W-:Y:S01]  /*6cd0*/  BSSY B0, `(.L_x_78) ;  /* 0x0000043000007945 */ /* 0x000fe20003800000 */
[----:B------:R-:W-:-:S03]  /*6ce0*/  IMAD.MOV.U32 R8, RZ, RZ, RZ ;  /* 0x000000ffff087224 */ /* 0x000fc600078e00ff */
        /* <DEDUP_REMOVED lines=9> */
.L_x_104:
        /* <DEDUP_REMOVED lines=8> */
.L_x_81:
[----:B------:R-:W-:-:S04]  /*6e00*/  LOP3.LUT P0, RZ, R6, 0x1f, RZ, 0xc0, !PT ;  /* 0x0000001f06ff7812 */ /* 0x000fc8000780c0ff */
[----:B------:R-:W-:-:S13]  /*6e10*/  PLOP3.LUT P0, PT, P0, P2, PT, 0x2a, 0x0 ;  /* 0x000000000000781c */ /* 0x000fda0000704572 */
[----:B------:R-:W-:Y:S05]  /*6e20*/  @P0 BRA `(.L_x_82) ;  /* 0x0000000000040947 */ /* 0x000fea0003800000 */
[----:B------:R-:W-:Y:S01]  /*6e30*/  BPT.TRAP 0x1 ;  /* 0x000000040000795c */ /* 0x000fe20000300000 */
.L_x_82:
[C---:B------:R-:W-:Y:S01]  /*6e40*/  IMAD R5, R0.reuse, 0x2800, R5 ;  /* 0x0000280000057824 */ /* 0x040fe200078e0205 */
[----:B------:R-:W-:Y:S01]  /*6e50*/  R2UR UR41, R3 ;  /* 0x00000000032972ca */ /* 0x000fe200000e0000 */
[----:B------:R-:W-:Y:S01]  /*6e60*/  ULDC.64 UR6, c[0x0][0x198] ;  /* 0x0000660000067ab9 */ /* 0x000fe20000000a00 */
[----:B------:R-:W-:Y:S01]  /*6e70*/  UMOV UR43, URZ ;  /* 0x0000003f002b7c82 */ /* 0x000fe20008000000 */
[----:B------:R-:W-:Y:S01]  /*6e80*/  UIADD3 UR6, UP0, UR6, 0x2f0, URZ ;  /* 0x000002f006067890 */ /* 0x000fe2000ff1e03f */
[----:B------:R-:W-:Y:S01]  /*6e90*/  R2UR UR48, R5 ;  /* 0x00000000053072ca */ /* 0x000fe200000e0000 */
[----:B------:R-:W-:Y:S01]  /*6ea0*/  UMOV UR8, 0x0 ;  /* 0x0000000000087882 */ /* 0x000fe20000000000 */
[----:B------:R-:W-:Y:S01]  /*6eb0*/  UMOV UR9, 0x10000000 ;  /* 0x1000000000097882 */ /* 0x000fe20000000000 */
[----:B------:R-:W-:Y:S01]  /*6ec0*/  UIADD3.X UR7, URZ, UR7, URZ, UP0, !UPT ;  /* 0x000000073f077290 */ /* 0x000fe200087fe43f */
[----:B------:R-:W-:Y:S01]  /*6ed0*/  VIADD R0, R0, 0x1 ;  /* 0x0000000100007836 */ /* 0x000fe20000000000 */
[----:B------:R-:W-:Y:S01]  /*6ee0*/  UMOV UR42, URZ ;  /* 0x0000003f002a7c82 */ /* 0x000fe20008000000 */
[----:B------:R-:W-:Y:S01]  /*6ef0*/  UMOV UR44, UR52 ;  /* 0x00000034002c7c82 */ /* 0x000fe20008000000 */
[----:B------:R-:W-:Y:S01]  /*6f00*/  UMOV UR45, UR53 ;  /* 0x00000035002d7c82 */ /* 0x000fe20008000000 */
[----:B------:R-:W-:Y:S01]  /*6f10*/  UMOV UR34, 0x10 ;  /* 0x0000001000227882 */ /* 0x000fe20000000000 */
[----:B------:R-:W-:Y:S01]  /*6f20*/  UIADD3 UR41, UR41, 0x11800, URZ ;  /* 0x0001180029297890 */ /* 0x000fe2000fffe03f */
[----:B------:R-:W-:Y:S01]  /*6f30*/  MOV R8, 0x1 ;  /* 0x0000000100087802 */ /* 0x000fe20000000f00 */
[----:B------:R-:W-:Y:S01]  /*6f40*/  UMOV UR36, UR52 ;  /* 0x0000003400247c82 */ /* 0x000fe20008000000 */
[----:B------:R-:W-:Y:S01]  /*6f50*/  UMOV UR37, UR53 ;  /* 0x0000003500257c82 */ /* 0x000fe20008000000 */
[----:B------:R-:W-:-:S02]  /*6f60*/  UIADD3 UR40, UR48, 0x5000, URZ ;  /* 0x0000500030287890 */ /* 0x000fc4000fffe03f */
        /* <DEDUP_REMOVED lines=25> */
.L_x_79:
[----:B------:R-:W-:Y:S05]  /*7100*/  BSYNC B0 ;  /* 0x0000000000007941 */ /* 0x000fea0003800000 */
.L_x_78:
[----:B------:R-:W-:-:S13]  /*7110*/  ISETP.GE.AND P0, PT, R2, 0x41, PT ;  /* 0x000000410200780c */ /* 0x000fda0003f06270 */
[----:B------:R-:W-:Y:S05]  /*7120*/  @!P0 EXIT ;  /* 0x000000000000894d */ /* 0x000fea0003800000 */
[----:B------:R-:W-:Y:S01]  /*7130*/  IADD3 R2, R2, 0x3f, RZ ;  /* 0x0000003f02027810 */ /* 0x000fe20007ffe0ff */
[----:B------:R-:W-:Y:S01]  /*7140*/  BSSY B0, `(.L_x_83) ;  /* 0x0000093000007945 */ /* 0x000fe20003800000 */
[----:B------:R-:W-:Y:S02]  /*7150*/  LOP3.LUT P0, RZ, R6, 0x1f, RZ, 0xc0, !PT ;  /* 0x0000001f06ff7812 */ /* 0x000fe4000780c0ff */
[----:B------:R-:W-:Y:S02]  /*7160*/  SHF.R.S32.HI R3, RZ, 0x1f, R2 ;  /* 0x0000001fff037819 */ /* 0x000fe40000011402 */
[----:B------:R-:W-:Y:S02]  /*7170*/  PLOP3.LUT P0, PT, P0, P2, PT, 0x2a, 0x0 ;  /* 0x000000000000781c */ /* 0x000fe40000704572 */
[----:B------:R-:W-:Y:S02]  /*7180*/  LEA.HI R3, R3, R2, RZ, 0x6 ;  /* 0x0000000203037211 */ /* 0x000fe400078f30ff */
[----:B------:R-:W-:-:S02]  /*7190*/  MOV R2, UR4 ;  /* 0x0000000400027c02 */ /* 0x000fc40008000f00 */
[----:B------:R-:W-:Y:S02]  /*71a0*/  SHF.R.S32.HI R3, RZ, 0x6, R3 ;  /* 0x00000006ff037819 */ /* 0x000fe40000011403 */
[----:B------:R-:W-:-:S03]  /*71b0*/  LOP3.LUT R2, R2, 0x2, RZ, 0xfc, !PT ;  /* 0x0000000202027812 */ /* 0x000fc600078efcff */
[----:B------:R-:W-:Y:S01]  /*71c0*/  IMAD.SHL.U32 R4, R3, 0x2, RZ ;  /* 0x0000000203047824 */ /* 0x000fe200078e00ff */
[----:B------:R-:W-:-:S07]  /*71d0*/  MOV R3, 0x1 ;  /* 0x0000000100037802 */ /* 0x000fce0000000f00 */
.L_x_94:
[----:B------:R-:W-:Y:S04]  /*71e0*/  BSSY B1, `(.L_x_84) ;  /* 0x0000041000017945 */ /* 0x000fe80003800000 */
[----:B------:R-:W-:Y:S05]  /*71f0*/  @!P3 BRA `(.L_x_85) ;  /* 0x0000000000fcb947 */ /* 0x000fea0003800000 */
[----:B------:R-:W1:Y:S01]  /*7200*/  S2R R6, SR_CgaCtaId ;  /* 0x0000000000067919 */ /* 0x000e620000008800 */
[----:B------:R-:W-:-:S04]  /*7210*/  MOV R5, 0x400 ;  /* 0x0000040000057802 */ /* 0x000fc80000000f00 */
[----:B-1----:R-:W-:Y:S02]  /*7220*/  LEA R7, R6, R5, 0x18 ;  /* 0x0000000506077211 */ /* 0x002fe400078ec0ff */
[----:B------:R-:W-:Y:S02]  /*7230*/  SHF.L.U32 R5, R3, 0x1f, RZ ;  /* 0x0000001f03057819 */ /* 0x000fe400000006ff */
[----:B------:R-:W-:-:S04]  /*7240*/  LEA R6, R0, R7, 0x3 ;  /* 0x0000000700067211 */ /* 0x000fc800078e18ff */
[----:B------:R-:W1:Y:S02]  /*7250*/  SYNCS.PHASECHK.TRANS64.TRYWAIT P4, [R6+URZ+0x11828], R5 ;  /* 0x01182805060075a7 */ /* 0x000e64000808017f */
[----:B-1----:R-:W-:Y:S05]  /*7260*/  @!P4 BRA `(.L_x_86) ;  /* 0x0000000c0000c947 */ /* 0x002fea0003800000 */
.L_x_105:
[----:B-1----:R-:W-:-:S04]  /*7270*/  @P2 MOV R5, 0x2800 ;  /* 0x0000280000052802 */ /* 0x002fc80000000f00 */
[----:B------:R1:W-:Y:S02]  /*7280*/  @P2 SYNCS.ARRIVE.TRANS64 RZ, [R6+URZ+0x11800], R5 ;  /* 0x0118000506ff29a7 */ /* 0x0003e4000800003f */
[----:B-1----:R-:W-:-:S04]  /*7290*/  PRMT R5, R2, 0x9910, RZ ;  /* 0x0000991002057816 */ /* 0x002fc800000000ff */
[----:B------:R-:W-:-:S13]  /*72a0*/  ISETP.NE.AND P4, PT, R5, 0x2, PT ;  /* 0x000000020500780c */ /* 0x000fda0003f85270 */
[----:B------:R-:W-:Y:S05]  /*72b0*/  @P4 BRA `(.L_x_87) ;  /* 0x0000000000044947 */ /* 0x000fea0003800000 */
[----:B------:R-:W-:Y:S01]  /*72c0*/  BPT.TRAP 0x1 ;  /* 0x000000040000795c */ /* 0x000fe20000300000 */
.L_x_87:
[----:B------:R-:W-:Y:S05]  /*72d0*/  @P0 BRA `(.L_x_88) ;  /* 0x0000000000040947 */ /* 0x000fea0003800000 */
[----:B------:R-:W-:Y:S01]  /*72e0*/  BPT.TRAP 0x1 ;  /* 0x000000040000795c */ /* 0x000fe20000300000 */
.L_x_88:
[----:B------:R-:W-:Y:S01]  /*72f0*/  IMAD R7, R0, 0x2800, R7 ;  /* 0x0000280000077824 */ /* 0x000fe200078e0207 */
[----:B------:R-:W-:Y:S01]  /*7300*/  R2UR UR49, R6 ;  /* 0x00000000063172ca */ /* 0x000fe200000e0000 */
[----:B------:R-:W-:Y:S01]  /*7310*/  ULDC.64 UR6, c[0x0][0x198] ;  /* 0x0000660000067ab9 */ /* 0x000fe20000000a00 */
[----:B------:R-:W-:Y:S01]  /*7320*/  R2UR UR51, R8 ;  /* 0x00000000083372ca */ /* 0x000fe200000e0000 */
[----:B------:R-:W-:Y:S01]  /*7330*/  UIADD3 UR6, UP0, UR6, 0x1f0, URZ ;  /* 0x000001f006067890 */ /* 0x000fe2000ff1e03f */
[----:B------:R-:W-:Y:S01]  /*7340*/  R2UR UR16, R7 ;  /* 0x00000000071072ca */ /* 0x000fe200000e0000 */
[----:B------:R-:W-:Y:S01]  /*7350*/  UMOV UR8, 0x0 ;  /* 0x0000000000087882 */ /* 0x000fe20000000000 */
[----:B------:R-:W-:Y:S01]  /*7360*/  UMOV UR9, 0x10000000 ;  /* 0x1000000000097882 */ /* 0x000fe20000000000 */
[----:B------:R-:W-:Y:S01]  /*7370*/  UIADD3.X UR7, URZ, UR7, URZ, UP0, !UPT ;  /* 0x000000073f077290 */ /* 0x000fe200087fe43f */
[----:B------:R-:W-:Y:S01]  /*7380*/  VIADD R5, R0, 0x1 ;  /* 0x0000000100057836 */ /* 0x000fe20000000000 */
[----:B------:R-:W-:Y:S01]  /*7390*/  UMOV UR50, URZ ;  /* 0x0000003f00327c82 */ /* 0x000fe20008000000 */
[----:B------:R-:W-:Y:S01]  /*73a0*/  UMOV UR42, 0x10 ;  /* 0x00000010002a7882 */ /* 0x000fe20000000000 */
[----:B------:R-:W-:Y:S01]  /*73b0*/  UMOV UR44, UR52 ;  /* 0x00000034002c7c82 */ /* 0x000fe20008000000 */
[----:B------:R-:W-:Y:S01]  /*73c0*/  UMOV UR45, UR53 ;  /* 0x00000035002d7c82 */ /* 0x000fe20008000000 */
[----:B------:R-:W-:Y:S01]  /*73d0*/  UIADD3 UR49, UR49, 0x11800, URZ ;  /* 0x0001180031317890 */ /* 0x000fe2000fffe03f */
[----:B------:R-:W-:Y:S01]  /*73e0*/  ISETP.NE.AND P4, PT, R5, 0x5, PT ;  /* 0x000000050500780c */ /* 0x000fe20003f85270 */
[----:B------:R-:W-:-:S02]  /*73f0*/  USHF.L.U32 UR51, UR51, 0x6, URZ ;  /* 0x0000000633337899 */ /* 0x000fc4000800063f */
[----:B------:R-:W-:Y:S01]  /*7400*/  UIADD3 UR48, UR16, 0x5000, URZ ;  /* 0x0000500010307890 */ /* 0x000fe2000fffe03f */
[----:B------:R-:W-:Y:S01]  /*7410*/  SEL R0, RZ, 0x1, P4 ;  /* 0x00000001ff007807 */ /* 0x000fe20002000000 */
[----:B------:R-:W-:Y:S02]  /*7420*/  UIADD3 UR40, UR16, 0x5800, URZ ;  /* 0x0000580010287890 */ /* 0x000fe4000fffe03f */
[----:B------:R-:W-:Y:S01]  /*7430*/  UIADD3 UR32, UR16, 0x6000, URZ ;  /* 0x0000600010207890 */ /* 0x000fe2000fffe03f */
[----:B------:R-:W-:Y:S01]  /*7440*/  LOP3.LUT R3, R3, R0, RZ, 0x3c, !PT ;  /* 0x0000000003037212 */ /* 0x000fe200078e3cff */
[----:B------:R-:W-:Y:S01]  /*7450*/  UIADD3 UR24, UR16, 0x6800, URZ ;  /* 0x0000680010187890 */ /* 0x000fe2000fffe03f */
[----:B------:R-:W-:Y:S01]  /*7460*/  SEL R0, R5, RZ, P4 ;  /* 0x000000ff05007207 */ /* 0x000fe20002000000 */
        /* <DEDUP_REMOVED lines=24> */
.L_x_85:
[----:B------:R-:W-:Y:S05]  /*75f0*/  BSYNC B1 ;  /* 0x0000000000017941 */ /* 0x000fea0003800000 */
.L_x_84:
[----:B------:R-:W-:Y:S01]  /*7600*/  ISETP.LT.OR P4, PT, R4, 0x4, !P3 ;  /* 0x000000040400780c */ /* 0x000fe20005f81670 */
[----:B------:R-:W-:-:S12]  /*7610*/  BSSY B1, `(.L_x_89) ;  /* 0x0000042000017945 */ /* 0x000fd80003800000 */
[----:B------:R-:W-:Y:S05]  /*7620*/  @P4 BRA `(.L_x_90) ;  /* 0x0000000400004947 */ /* 0x000fea0003800000 */
[----:B------:R-:W1:Y:S01]  /*7630*/  S2R R6, SR_CgaCtaId ;  /* 0x0000000000067919 */ /* 0x000e620000008800 */
[----:B------:R-:W-:Y:S02]  /*7640*/  MOV R5, 0x400 ;  /* 0x0000040000057802 */ /* 0x000fe40000000f00 */
[----:B------:R-:W-:Y:S02]  /*7650*/  SHF.L.U32 R7, R3, 0x1f, RZ ;  /* 0x0000001f03077819 */ /* 0x000fe400000006ff */
[----:B-1----:R-:W-:-:S04]  /*7660*/  LEA R5, R6, R5, 0x18 ;  /* 0x0000000506057211 */ /* 0x002fc800078ec0ff */
[----:B------:R-:W-:-:S04]  /*7670*/  LEA R6, R0, R5, 0x3 ;  /* 0x0000000500067211 */ /* 0x000fc800078e18ff */
[----:B------:R-:W1:Y:S02]  /*7680*/  SYNCS.PHASECHK.TRANS64.TRYWAIT P4, [R6+URZ+0x11828], R7 ;  /* 0x01182807060075a7 */ /* 0x000e64000808017f */
[----:B-1----:R-:W-:Y:S05]  /*7690*/  @!P4 BRA `(.L_x_91) ;  /* 0x000000080008c947 */ /* 0x002fea0003800000 */
.L_x_106:
[----:B-1----:R-:W-:-:S04]  /*76a0*/  @P1 MOV R7, 0x2800 ;  /* 0x0000280000071802 */ /* 0x002fc80000000f00 */
[----:B------:R1:W-:Y:S02]  /*76b0*/  @P1 SYNCS.ARRIVE.TRANS64 RZ, [R6+URZ+0x11800], R7 ;  /* 0x0118000706ff19a7 */ /* 0x0003e4000800003f */
[----:B-1----:R-:W-:-:S04]  /*76c0*/  PRMT R7, R2, 0x9910, RZ ;  /* 0x0000991002077816 */ /* 0x002fc800000000ff */
[----:B------:R-:W-:-:S13]  /*76d0*/  ISETP.NE.AND P4, PT, R7, 0x2, PT ;  /* 0x000000020700780c */ /* 0x000fda0003f85270 */
[----:B------:R-:W-:Y:S05]  /*76e0*/  @P4 BRA `(.L_x_92) ;  /* 0x0000000000044947 */ /* 0x000fea0003800000 */
[----:B------:R-:W-:Y:S01]  /*76f0*/  BPT.TRAP 0x1 ;  /* 0x000000040000795c */ /* 0x000fe20000300000 */
.L_x_92:
[----:B------:R-:W-:Y:S05]  /*7700*/  @P0 BRA `(.L_x_93) ;  /* 0x0000000000040947 */ /* 0x000fea0003800000 */
[----:B------:R-:W-:Y:S01]  /*7710*/  BPT.TRAP 0x1 ;  /* 0x000000040000795c */ /* 0x000fe20000300000 */
.L_x_93:
        /* <DEDUP_REMOVED lines=9> */
[----:B------:R-:W-:Y:S01]  /*77b0*/  IADD3 R0, R0, 0x1, RZ ;  /* 0x0000000100007810 */ /* 0x000fe20007ffe0ff */
[----:B------:R-:W-:Y:S01]  /*77c0*/  UMOV UR50, URZ ;  /* 0x0000003f00327c82 */ /* 0x000fe20008000000 */
[----:B------:R-:W-:Y:S01]  /*77d0*/  UMOV UR42, 0x10 ;  /* 0x00000010002a7882 */ /* 0x000fe20000000000 */
[----:B------:R-:W-:Y:S01]  /*77e0*/  UMOV UR44, UR52 ;  /* 0x00000034002c7c82 */ /* 0x000fe20008000000 */
[----:B------:R-:W-:Y:S01]  /*77f0*/  UMOV UR45, UR53 ;  /* 0x00000035002d7c82 */ /* 0x000fe20008000000 */
[----:B------:R-:W-:Y:S01]  /*7800*/  UIADD3 UR49, UR49, 0x11800, URZ ;  /* 0x0001180031317890 */ /* 0x000fe2000fffe03f */
[----:B------:R-:W-:Y:S01]  /*7810*/  ISETP.NE.AND P4, PT, R0, 0x5, PT ;  /* 0x000000050000780c */ /* 0x000fe20003f85270 */
[----:B------:R-:W-:Y:S01]  /*7820*/  USHF.L.U32 UR51, UR51, 0x6, URZ ;  /* 0x0000000633337899 */ /* 0x000fe2000800063f */
[----:B------:R-:W-:Y:S01]  /*7830*/  VIADD R8, R8, 0x1 ;  /* 0x0000000108087836 */ /* 0x000fe20000000000 */
[----:B------:R-:W-:Y:S01]  /*7840*/  UIADD3 UR48, UR16, 0x5000, URZ ;  /* 0x0000500010307890 */ /* 0x000fe2000fffe03f */
[----:B------:R-:W-:Y:S01]  /*7850*/  SEL R6, RZ, 0x1, P4 ;  /* 0x00000001ff067807 */ /* 0x000fe20002000000 */
[----:B------:R-:W-:Y:S01]  /*7860*/  UIADD3 UR40, UR16, 0x5800, URZ ;  /* 0x0000580010287890 */ /* 0x000fe2000fffe03f */
[----:B------:R-:W-:Y:S01]  /*7870*/  SEL R0, R0, RZ, P4 ;  /* 0x000000ff00007207 */ /* 0x000fe20002000000 */
[----:B------:R-:W-:Y:S01]  /*7880*/  UIADD3 UR32, UR16, 0x6000, URZ ;  /* 0x0000600010207890 */ /* 0x000fe2000fffe03f */
[----:B------:R-:W-:Y:S01]  /*7890*/  LOP3.LUT R3, R3, R6, RZ, 0x3c, !PT ;  /* 0x0000000603037212 */ /* 0x000fe200078e3cff */
[----:B------:R-:W-:-:S02]  /*78a0*/  UIADD3 UR24, UR16, 0x6800, URZ ;  /* 0x0000680010187890 */ /* 0x000fc4000fffe03f */
        /* <DEDUP_REMOVED lines=24> */
.L_x_90:
[----:B------:R-:W-:Y:S05]  /*7a30*/  BSYNC B1 ;  /* 0x0000000000017941 */ /* 0x000fea0003800000 */
.L_x_89:
[C---:B------:R-:W-:Y:S02]  /*7a40*/  ISETP.GT.AND P4, PT, R4.reuse, 0x4, PT ;  /* 0x000000040400780c */ /* 0x040fe40003f84270 */
[----:B------:R-:W-:-:S11]  /*7a50*/  IADD3 R4, R4, -0x2, RZ ;  /* 0xfffffffe04047810 */ /* 0x000fd60007ffe0ff */
[----:B------:R-:W-:Y:S05]  /*7a60*/  @P4 BRA `(.L_x_94) ;  /* 0xfffffff400dc4947 */ /* 0x000fea000383ffff */
[----:B------:R-:W-:Y:S05]  /*7a70*/  BSYNC B0 ;  /* 0x0000000000007941 */ /* 0x000fea0003800000 */
.L_x_83:
[----:B------:R-:W-:Y:S05]  /*7a80*/  EXIT ;  /* 0x000000000000794d */ /* 0x000fea0003800000 */
.L_x_15:
[----:B--2---:R-:W-:-:S04]  /*7a90*/  MOV R3, UR7 ;  /* 0x0000000700037c02 */ /* 0x004fc80008000f00 */
[----:B------:R2:W3:Y:S03]  /*7aa0*/  SYNCS.PHASECHK.TRANS64.TRYWAIT P1, [R3+URZ+0x11850], R0 ;  /* 0x01185000030075a7 */ /* 0x0004e6000802017f */
[----:B---3--:R-:W-:Y:S05]  /*7ab0*/  @!P1 NANOSLEEP.SYNCS 0x989680 ;  /* 0x009896800000995d */ /* 0x008fea0003900000 */
[----:B------:R-:W3:Y:S02]  /*7ac0*/  @!P1 SYNCS.PHASECHK.TRANS64 P1, [R3+URZ+0x11850], R0 ;  /* 0x01185000030095a7 */ /* 0x000ee4000802007f */
[----:B---3--:R-:W-:Y:S05]  /*7ad0*/  @!P1 BRA `(.L_x_15) ;  /* 0xfffffffc00ec9947 */ /* 0x008fea000383ffff */
[----:B------:R-:W-:Y:S05]  /*7ae0*/  BRA `(.L_x_95) ;  /* 0xffffff9000a07947 */ /* 0x000fea000383ffff */
.L_x_17:
[----:B--2---:R-:W-:-:S04]  /*7af0*/  MOV R3, UR36 ;  /* 0x0000002400037c02 */ /* 0x004fc80008000f00 */
[----:B------:R2:W3:Y:S03]  /*7b00*/  SYNCS.PHASECHK.TRANS64.TRYWAIT P1, [R3+URZ+0x11800], R56 ;  /* 0x01180038030075a7 */ /* 0x0004e6000802017f */
[----:B---3--:R-:W-:Y:S05]  /*7b10*/  @!P1 NANOSLEEP.SYNCS 0x989680 ;  /* 0x009896800000995d */ /* 0x008fea0003900000 */
[----:B------:R-:W3:Y:S02]  /*7b20*/  @!P1 SYNCS.PHASECHK.TRANS64 P1, [R3+URZ+0x11800], R56 ;  /* 0x01180038030095a7 */ /* 0x000ee4000802007f */
[----:B---3--:R-:W-:Y:S05]  /*7b30*/  @!P1 BRA `(.L_x_17) ;  /* 0xfffffffc00ec9947 */ /* 0x008fea000383ffff */
[----:B------:R-:W-:Y:S05]  /*7b40*/  BRA `(.L_x_96) ;  /* 0xffffff90009c7947 */ /* 0x000fea000383ffff */
.L_x_18:
[----:B--2---:R-:W-:-:S04]  /*7b50*/  IMAD.U32 R3, RZ, RZ, UR10 ;  /* 0x0000000aff037e24 */ /* 0x004fc8000f8e00ff */
[----:B------:R2:W3:Y:S03]  /*7b60*/  SYNCS.PHASECHK.TRANS64.TRYWAIT P1, [R3+URZ], R0 ;  /* 0x00000000030075a7 */ /* 0x0004e6000802017f */
[----:B---3--:R-:W-:Y:S05]  /*7b70*/  @!P1 NANOSLEEP.SYNCS 0x989680 ;  /* 0x009896800000995d */ /* 0x008fea0003900000 */
[----:B------:R-:W3:Y:S02]  /*7b80*/  @!P1 SYNCS.PHASECHK.TRANS64 P1, [R3+URZ], R0 ;  /* 0x00000000030095a7 */ /* 0x000ee4000802007f */
[----:B---3--:R-:W-:Y:S05]  /*7b90*/  @!P1 BRA `(.L_x_18) ;  /* 0xfffffffc00ec9947 */ /* 0x008fea000383ffff */
[----:B------:R-:W-:Y:S05]  /*7ba0*/  BRA `(.L_x_97) ;  /* 0xffffff9000a87947 */ /* 0x000fea000383ffff */
.L_x_20:
[----:B-1----:R-:W-:-:S04]  /*7bb0*/  MOV R5, UR36 ;  /* 0x0000002400057c02 */ /* 0x002fc80008000f00 */
[----:B------:R1:W2:Y:S03]  /*7bc0*/  SYNCS.PHASECHK.TRANS64.TRYWAIT P1, [R5+URZ+0x11808], R56 ;  /* 0x01180838050075a7 */ /* 0x0002a6000802017f */
[----:B--2---:R-:W-:Y:S05]  /*7bd0*/  @!P1 NANOSLEEP.SYNCS 0x989680 ;  /* 0x009896800000995d */ /* 0x004fea0003900000 */
[----:B------:R-:W2:Y:S02]  /*7be0*/  @!P1 SYNCS.PHASECHK.TRANS64 P1, [R5+URZ+0x11808], R56 ;  /* 0x01180838050095a7 */ /* 0x000ea4000802007f */
[----:B--2---:R-:W-:Y:S05]  /*7bf0*/  @!P1 BRA `(.L_x_20) ;  /* 0xfffffffc00ec9947 */ /* 0x004fea000383ffff */
[----:B------:R-:W-:Y:S05]  /*7c00*/  BRA `(.L_x_98) ;  /* 0xffffffa400407947 */ /* 0x000fea000383ffff */
.L_x_25:
[----:B-1----:R-:W-:-:S04]  /*7c10*/  MOV R4, UR10 ;  /* 0x0000000a00047c02 */ /* 0x002fc80008000f00 */
[----:B------:R1:W2:Y:S03]  /*7c20*/  SYNCS.PHASECHK.TRANS64.TRYWAIT P2, [R4+URZ+0x11800], R3 ;  /* 0x01180003040075a7 */ /* 0x0002a6000804017f */
[----:B--2---:R-:W-:Y:S05]  /*7c30*/  @!P2 NANOSLEEP.SYNCS 0x989680 ;  /* 0x009896800000a95d */ /* 0x004fea0003900000 */
[----:B------:R-:W2:Y:S02]  /*7c40*/  @!P2 SYNCS.PHASECHK.TRANS64 P2, [R4+URZ+0x11800], R3 ;  /* 0x011800030400a5a7 */ /* 0x000ea4000804007f */
[----:B--2---:R-:W-:Y:S05]  /*7c50*/  @!P2 BRA `(.L_x_25) ;  /* 0xfffffffc00eca947 */ /* 0x004fea000383ffff */
[----:B------:R-:W-:Y:S05]  /*7c60*/  BRA `(.L_x_99) ;  /* 0xffffffac002c7947 */ /* 0x000fea000383ffff */
.L_x_29:
[----:B-1----:R-:W-:-:S04]  /*7c70*/  MOV R8, UR10 ;  /* 0x0000000a00087c02 */ /* 0x002fc80008000f00 */
[----:B------:R1:W2:Y:S03]  /*7c80*/  SYNCS.PHASECHK.TRANS64.TRYWAIT P2, [R8+URZ+0x11800], R9 ;  /* 0x01180009080075a7 */ /* 0x0002a6000804017f */
[----:B--2---:R-:W-:Y:S05]  /*7c90*/  @!P2 NANOSLEEP.SYNCS 0x989680 ;  /* 0x009896800000a95d */ /* 0x004fea0003900000 */
[----:B------:R-:W2:Y:S02]  /*7ca0*/  @!P2 SYNCS.PHASECHK.TRANS64 P2, [R8+URZ+0x11800], R9 ;  /* 0x011800090800a5a7 */ /* 0x000ea4000804007f */
[----:B--2---:R-:W-:Y:S05]  /*7cb0*/  @!P2 BRA `(.L_x_29) ;  /* 0xfffffffc00eca947 */ /* 0x004fea000383ffff */
[----:B------:R-:W-:Y:S05]  /*7cc0*/  BRA `(.L_x_28) ;  /* 0xffffffc000787947 */ /* 0x000fea000383ffff */
.L_x_45:
[----:B-1----:R-:W-:-:S04]  /*7cd0*/  IMAD.U32 R3, RZ, RZ, UR4 ;  /* 0x00000004ff037e24 */ /* 0x002fc8000f8e00ff */
[----:B------:R1:W2:Y:S03]  /*7ce0*/  SYNCS.PHASECHK.TRANS64.TRYWAIT P0, [R3+URZ+0x11898], R0 ;  /* 0x01189800030075a7 */ /* 0x0002a6000800017f */
[----:B--2---:R-:W-:Y:S05]  /*7cf0*/  @!P0 NANOSLEEP.SYNCS 0x989680 ;  /* 0x009896800000895d */ /* 0x004fea0003900000 */
[----:B------:R-:W2:Y:S02]  /*7d00*/  @!P0 SYNCS.PHASECHK.TRANS64 P0, [R3+URZ+0x11898], R0 ;  /* 0x01189800030085a7 */ /* 0x000ea4000800007f */
[----:B--2---:R-:W-:Y:S05]  /*7d10*/  @!P0 BRA `(.L_x_45) ;  /* 0xfffffffc00ec8947 */ /* 0x004fea000383ffff */
[----:B------:R-:W-:Y:S05]  /*7d20*/  BRA `(.L_x_100) ;  /* 0xffffffd0001c7947 */ /* 0x000fea000383ffff */
.L_x_65:
[----:B--2---:R2:W4:Y:S02]  /*7d30*/  SYNCS.PHASECHK.TRANS64.TRYWAIT P0, [R3+URZ+0x11860], R2 ;  /* 0x01186002030075a7 */ /* 0x004524000800017f */
[----:B----4-:R-:W-:Y:S05]  /*7d40*/  @!P0 NANOSLEEP.SYNCS 0x989680 ;  /* 0x009896800000895d */ /* 0x010fea0003900000 */
[----:B------:R-:W4:Y:S02]  /*7d50*/  @!P0 SYNCS.PHASECHK.TRANS64 P0, [R3+URZ+0x11860], R2 ;  /* 0x01186002030085a7 */ /* 0x000f24000800007f */
[----:B----4-:R-:W-:Y:S05]  /*7d60*/  @!P0 BRA `(.L_x_65) ;  /* 0xfffffffc00f08947 */ /* 0x010fea000383ffff */
[----:B------:R-:W-:Y:S05]  /*7d70*/  BRA `(.L_x_101) ;  /* 0xffffffe000f47947 */ /* 0x000fea000383ffff */
.L_x_70:
[----:B-1----:R1:W2:Y:S02]  /*7d80*/  SYNCS.PHASECHK.TRANS64.TRYWAIT P0, [R0+URZ+0x11828], R5 ;  /* 0x01182805000075a7 */ /* 0x0022a4000800017f */
[----:B--2---:R-:W-:Y:S05]  /*7d90*/  @!P0 NANOSLEEP.SYNCS 0x989680 ;  /* 0x009896800000895d */ /* 0x004fea0003900000 */
[----:B------:R-:W2:Y:S02]  /*7da0*/  @!P0 SYNCS.PHASECHK.TRANS64 P0, [R0+URZ+0x11828], R5 ;  /* 0x01182805000085a7 */ /* 0x000ea4000800007f */
[----:B--2---:R-:W-:Y:S05]  /*7db0*/  @!P0 BRA `(.L_x_70) ;  /* 0xfffffffc00f08947 */ /* 0x004fea000383ffff */
[----:B------:R-:W-:Y:S05]  /*7dc0*/  BRA `(.L_x_102) ;  /* 0xffffffe400e07947 */ /* 0x000fea000383ffff */
.L_x_75:
[----:B-1----:R1:W2:Y:S02]  /*7dd0*/  SYNCS.PHASECHK.TRANS64.TRYWAIT P0, [R4+URZ+0x11860], R5 ;  /* 0x01186005040075a7 */ /* 0x0022a4000800017f */
[----:B--2---:R-:W-:Y:S05]  /*7de0*/  @!P0 NANOSLEEP.SYNCS 0x989680 ;  /* 0x009896800000895d */ /* 0x004fea0003900000 */
[----:B------:R-:W2:Y:S02]  /*7df0*/  @!P0 SYNCS.PHASECHK.TRANS64 P0, [R4+URZ+0x11860], R5 ;  /* 0x01186005040085a7 */ /* 0x000ea4000800007f */
[----:B--2---:R-:W-:Y:S05]  /*7e00*/  @!P0 BRA `(.L_x_75) ;  /* 0xfffffffc00f08947 */ /* 0x004fea000383ffff */
[----:B------:R-:W-:Y:S05]  /*7e10*/  BRA `(.L_x_103) ;  /* 0xffffffe800cc7947 */ /* 0x000fea000383ffff */
.L_x_80:
[----:B-1----:R1:W2:Y:S02]  /*7e20*/  SYNCS.PHASECHK.TRANS64.TRYWAIT P0, [R3+URZ+0x11828], R4 ;  /* 0x01182804030075a7 */ /* 0x0022a4000800017f */
[----:B--2---:R-:W-:Y:S05]  /*7e30*/  @!P0 NANOSLEEP.SYNCS 0x989680 ;  /* 0x009896800000895d */ /* 0x004fea0003900000 */
[----:B------:R-:W2:Y:S02]  /*7e40*/  @!P0 SYNCS.PHASECHK.TRANS64 P0, [R3+URZ+0x11828], R4 ;  /* 0x01182804030085a7 */ /* 0x000ea4000800007f */
[----:B--2---:R-:W-:Y:S05]  /*7e50*/  @!P0 BRA `(.L_x_80) ;  /* 0xfffffffc00f08947 */ /* 0x004fea000383ffff */
[----:B------:R-:W-:Y:S05]  /*7e60*/  BRA `(.L_x_104) ;  /* 0xffffffec00c47947 */ /* 0x000fea000383ffff */
.L_x_86:
[----:B-1----:R1:W2:Y:S02]  /*7e70*/  SYNCS.PHASECHK.TRANS64.TRYWAIT P4, [R6+URZ+0x11828], R5 ;  /* 0x01182805060075a7 */ /* 0x0022a4000808017f */
[----:B--2---:R-:W-:Y:S05]  /*7e80*/  @!P4 NANOSLEEP.SYNCS 0x989680 ;  /* 0x009896800000c95d */ /* 0x004fea0003900000 */
[----:B------:R-:W2:Y:S02]  /*7e90*/  @!P4 SYNCS.PHASECHK.TRANS64 P4, [R6+URZ+0x11828], R5 ;  /* 0x011828050600c5a7 */ /* 0x000ea4000808007f */
[----:B--2---:R-:W-:Y:S05]  /*7ea0*/  @!P4 BRA `(.L_x_86) ;  /* 0xfffffffc00f0c947 */ /* 0x004fea000383ffff */
[----:B------:R-:W-:Y:S05]  /*7eb0*/  BRA `(.L_x_105) ;  /* 0xfffffff000ec7947 */ /* 0x000fea000383ffff */
.L_x_91:
[----:B-1----:R1:W2:Y:S02]  /*7ec0*/  SYNCS.PHASECHK.TRANS64.TRYWAIT P4, [R6+URZ+0x11828], R7 ;  /* 0x01182807060075a7 */ /* 0x0022a4000808017f */
[----:B--2---:R-:W-:Y:S05]  /*7ed0*/  @!P4 NANOSLEEP.SYNCS 0x989680 ;  /* 0x009896800000c95d */ /* 0x004fea0003900000 */
[----:B------:R-:W2:Y:S02]  /*7ee0*/  @!P4 SYNCS.PHASECHK.TRANS64 P4, [R6+URZ+0x11828], R7 ;  /* 0x011828070600c5a7 */ /* 0x000ea4000808007f */
[----:B--2---:R-:W-:Y:S05]  /*7ef0*/  @!P4 BRA `(.L_x_91) ;  /* 0xfffffffc00f0c947 */ /* 0x004fea000383ffff */
[----:B------:R-:W-:Y:S05]  /*7f00*/  BRA `(.L_x_106) ;  /* 0xfffffff400e47947 */ /* 0x000fea000383ffff */
        .weak           $__internal_0_$__cuda_sm20_rcp_rn_f32_slowpath
        .type           $__internal_0_$__cuda_sm20_rcp_rn_f32_slowpath,@function
        .size           $__internal_0_$__cuda_sm20_rcp_rn_f32_slowpath,(.L_x_112 - $__internal_0_$__cuda_sm20_rcp_rn_f32_slowpath)
$__internal_0_$__cuda_sm20_rcp_rn_f32_slowpath:
[----:B------:R-:W-:Y:S01]  /*7f10*/  SHF.L.U32 R0, R2, 0x1, RZ ;  /* 0x0000000102007819 */ /* 0x000fe200000006ff */
[----:B------:R-:W-:Y:S03]  /*7f20*/  BSSY B2, `(.L_x_107) ;  /* 0x0000030000027945 */ /* 0x000fe60003800000 */
[----:B------:R-:W-:-:S04]  /*7f30*/  SHF.R.U32.HI R16, RZ, 0x18, R0 ;  /* 0x00000018ff107819 */ /* 0x000fc80000011600 */
[----:B------:R-:W-:-:S13]  /*7f40*/  ISETP.NE.U32.AND P0, PT, R16, RZ, PT ;  /* 0x000000ff1000720c */ /* 0x000fda0003f05070 */
[----:B------:R-:W-:Y:S05]  /*7f50*/  @P0 BRA `(.L_x_108) ;  /* 0x0000000000280947 */ /* 0x000fea0003800000 */
[----:B------:R-:W-:-:S04]  /*7f60*/  SHF.L.U32 R0, R2, 0x1, RZ ;  /* 0x0000000102007819 */ /* 0x000fc800000006ff */
[----:B------:R-:W-:-:S13]  /*7f70*/  ISETP.NE.AND P0, PT, R0, RZ, PT ;  /* 0x000000ff0000720c */ /* 0x000fda0003f05270 */
[----:B------:R-:W-:Y:S01]  /*7f80*/  @P0 FFMA R6, R2, 1.84467440737095516160e+19, RZ ;  /* 0x5f80000002060823 */ /* 0x000fe200000000ff */
[----:B------:R-:W-:Y:S08]  /*7f90*/  @!P0 MUFU.RCP R5, R2 ;  /* 0x0000000200058308 */ /* 0x000ff00000001000 */
[----:B------:R-:W1:Y:S02]  /*7fa0*/  @P0 MUFU.RCP R7, R6 ;  /* 0x0000000600070308 */ /* 0x000e640000001000 */
[----:B-1----:R-:W-:-:S04]  /*7fb0*/  @P0 FFMA R0, R6, R7, -1 ;  /* 0xbf80000006000423 */ /* 0x002fc80000000007 */
[----:B------:R-:W-:-:S04]  /*7fc0*/  @P0 FADD.FTZ R0, -R0, -RZ ;  /* 0x800000ff00000221 */ /* 0x000fc80000010100 */
[----:B------:R-:W-:-:S04]  /*7fd0*/  @P0 FFMA R0, R7, R0, R7 ;  /* 0x0000000007000223 */ /* 0x000fc80000000007 */
[----:B------:R-:W-:Y:S01]  /*7fe0*/  @P0 FFMA R5, R0, 1.84467440737095516160e+19, RZ ;  /* 0x5f80000000050823 */ /* 0x000fe200000000ff */
[----:B------:R-:W-:Y:S06]  /*7ff0*/  BRA `(.L_x_109) ;  /* 0x0000000000887947 */ /* 0x000fec0003800000 */
.L_x_108:
[----:B------:R-:W-:-:S04]  /*8000*/  IADD3 R17, R16, -0xfd, RZ ;  /* 0xffffff0310117810 */ /* 0x000fc80007ffe0ff */
[----:B------:R-:W-:-:S13]  /*8010*/  ISETP.GT.U32.AND P0, PT, R17, 0x1, PT ;  /* 0x000000011100780c */ /* 0x000fda0003f04070 */
[----:B------:R-:W-:Y:S05]  /*8020*/  @P0 BRA `(.L_x_110) ;  /* 0x0000000000780947 */ /* 0x000fea0003800000 */
[----:B------:R-:W-:Y:S01]  /*8030*/  LOP3.LUT R0, R2, 0x7fffff, RZ, 0xc0, !PT ;  /* 0x007fffff02007812 */ /* 0x000fe200078ec0ff */
[----:B------:R-:W-:-:S03]  /*8040*/  IMAD.MOV.U32 R12, RZ, RZ, 0x3 ;  /* 0x00000003ff0c7424 */ /* 0x000fc600078e00ff */
[----:B------:R-:W-:Y:S02]  /*8050*/  LOP3.LUT R0, R0, 0x3f800000, RZ, 0xfc, !PT ;  /* 0x3f80000000007812 */ /* 0x000fe400078efcff */
[----:B------:R-:W-:Y:S02]  /*8060*/  SHF.L.U32 R12, R12, R17, RZ ;  /* 0x000000110c0c7219 */ /* 0x000fe400000006ff */
[----:B------:R-:W1:Y:S02]  /*8070*/  MUFU.RCP R5, R0 ;  /* 0x0000000000057308 */ /* 0x000e640000001000 */
[----:B-1----:R-:W-:-:S04]  /*8080*/  FFMA R6, R0, R5, -1 ;  /* 0xbf80000000067423 */ /* 0x002fc80000000005 */
[----:B------:R-:W-:-:S04]  /*8090*/  FADD.FTZ R6, -R6, -RZ ;  /* 0x800000ff06067221 */ /* 0x000fc80000010100 */
[CCC-:B------:R-:W-:Y:S01]  /*80a0*/  FFMA.RM R7, R5.reuse, R6.reuse, R5.reuse ;  /* 0x0000000605077223 */ /* 0x1c0fe20000004005 */
[----:B------:R-:W-:-:S04]  /*80b0*/  FFMA.RP R6, R5, R6, R5 ;  /* 0x0000000605067223 */ /* 0x000fc80000008005 */
[C---:B------:R-:W-:Y:S02]  /*80c0*/  LOP3.LUT R5, R7.reuse, 0x7fffff, RZ, 0xc0, !PT ;  /* 0x007fffff07057812 */ /* 0x040fe400078ec0ff */
[----:B------:R-:W-:Y:S02]  /*80d0*/  FSETP.NEU.FTZ.AND P0, PT, R7, R6, PT ;  /* 0x000000060700720b */ /* 0x000fe40003f1d000 */
[----:B------:R-:W-:Y:S02]  /*80e0*/  LOP3.LUT R5, R5, 0x800000, RZ, 0xfc, !PT ;  /* 0x0080000005057812 */ /* 0x000fe400078efcff */
[----:B------:R-:W-:Y:S02]  /*80f0*/  SEL R6, RZ, 0xffffffff, !P0 ;  /* 0xffffffffff067807 */ /* 0x000fe40004000000 */
[----:B------:R-:W-:Y:S02]  /*8100*/  LOP3.LUT R12, R12, R5, RZ, 0xc0, !PT ;  /* 0x000000050c0c7212 */ /* 0x000fe400078ec0ff */
[----:B------:R-:W-:-:S02]  /*8110*/  IADD3 R6, -R6, RZ, RZ ;  /* 0x000000ff06067210 */ /* 0x000fc40007ffe1ff */
[-C--:B------:R-:W-:Y:S02]  /*8120*/  SHF.R.U32.HI R12, RZ, R17.reuse, R12 ;  /* 0x00000011ff0c7219 */ /* 0x080fe4000001160c */
[----:B------:R-:W-:Y:S02]  /*8130*/  LOP3.LUT P1, RZ, R6, R17, R5, 0xf8, !PT ;  /* 0x0000001106ff7212 */ /* 0x000fe4000782f805 */
[C---:B------:R-:W-:Y:S02]  /*8140*/  LOP3.LUT P0, RZ, R12.reuse, 0x1, RZ, 0xc0, !PT ;  /* 0x000000010cff7812 */ /* 0x040fe4000780c0ff */
[----:B------:R-:W-:-:S04]  /*8150*/  LOP3.LUT P2, RZ, R12, 0x2, RZ, 0xc0, !PT ;  /* 0x000000020cff7812 */ /* 0x000fc8000784c0ff */
[----:B------:R-:W-:Y:S02]  /*8160*/  PLOP3.LUT P0, PT, P0, P1, P2, 0xe0, 0x0 ;  /* 0x000000000000781c */ /* 0x000fe40000703c20 */
[----:B------:R-:W-:Y:S02]  /*8170*/  LOP3.LUT P1, RZ, R2, 0x7fffff, RZ, 0xc0, !PT ;  /* 0x007fffff02ff7812 */ /* 0x000fe4000782c0ff */
[----:B------:R-:W-:-:S04]  /*8180*/  SEL R0, RZ, 0x1, !P0 ;  /* 0x00000001ff007807 */ /* 0x000fc80004000000 */
[----:B------:R-:W-:-:S04]  /*8190*/  IADD3 R0, -R0, RZ, RZ ;  /* 0x000000ff00007210 */ /* 0x000fc80007ffe1ff */
[----:B------:R-:W-:Y:S02]  /*81a0*/  ISETP.GE.AND P0, PT, R0, RZ, PT ;  /* 0x000000ff0000720c */ /* 0x000fe40003f06270 */
[----:B------:R-:W-:-:S04]  /*81b0*/  IADD3 R0, R16, -0xfc, RZ ;  /* 0xffffff0410007810 */ /* 0x000fc80007ffe0ff */
[----:B------:R-:W-:-:S07]  /*81c0*/  SHF.R.U32.HI R5, RZ, R0, R5 ;  /* 0x00000000ff057219 */ /* 0x000fce0000011605 */
[----:B------:R-:W-:-:S05]  /*81d0*/  @!P0 VIADD R5, R5, 0x1 ;  /* 0x0000000105058836 */ /* 0x000fca0000000000 */
[----:B------:R-:W-:-:S04]  /*81e0*/  @!P1 SHF.L.U32 R5, R5, 0x1, RZ ;  /* 0x0000000105059819 */ /* 0x000fc800000006ff */
[----:B------:R-:W-:Y:S01]  /*81f0*/  LOP3.LUT R5, R5, 0x80000000, R2, 0xf8, !PT ;  /* 0x8000000005057812 */ /* 0x000fe200078ef802 */
[----:B------:R-:W-:Y:S06]  /*8200*/  BRA `(.L_x_109) ;  /* 0x0000000000047947 */ /* 0x000fec0003800000 */
.L_x_110:
[----:B------:R1:W2:Y:S02]  /*8210*/  MUFU.RCP R5, R2 ;  /* 0x0000000200057308 */ /* 0x0002a40000001000 */
.L_x_109:
[----:B------:R-:W-:Y:S05]  /*8220*/  BSYNC B2 ;  /* 0x0000000000027941 */ /* 0x000fea0003800000 */
.L_x_107:
[----:B------:R-:W-:Y:S02]  /*8230*/  MOV R6, R13 ;  /* 0x0000000d00067202 */ /* 0x000fe40000000f00 */
[----:B------:R-:W-:-:S04]  /*8240*/  MOV R7, 0x0 ;  /* 0x0000000000077802 */ /* 0x000fc80000000f00 */
[----:B-12---:R-:W-:Y:S05]  /*8250*/  RET.REL.NODEC R6 `(_ZN7cutlass13device_kernelINS_4fmha6kernel28FmhaKernelTmaWarpSpecializedINS1_10collective30FmhaMainloopTmaWarpSpecializedINS_6half_tEffN4cute5tupleIJNS7_1CILi128EEENS9_ILi64EEENS9_ILi80EEEEEENS8_IJiNS9_ILi1EEENS8_IJiiEEEEEESG_SG_NS4_13DefaultFusionEJEEENS4_15FmhaFwdEpilogueIS6_fNS8_IJSB_SC_SB_EEEEENS2_23IndividualTileSchedulerEJEEEEEvNT_6ParamsE) ;  /* 0xffffff7c06687950 */ /* 0x006fea0003c3ffff */
.L_x_111:
[----:B------:R-:W-:-:S00]  /*8260*/  BRA `(.L_x_111) ;  /* 0xfffffffc00fc7947 */ /* 0x000fc0000383ffff */
[----:B------:R-:W-:-:S00]  /*8270*/  NOP ;  /* 0x0000000000007918 */ /* 0x000fc00000000000 */
        /* <DEDUP_REMOVED lines=8> */
.L_x_112:


//--------------------- .nv.global.init           --------------------------
	.section	.nv.global.init,"aw",@progbits
.nv.global.init:
	.type		$str$24,@object
	.size		$str$24,($str$25 - $str$24)
$str$24:
        /*0000*/ 	.byte	0x28, 0x61, 0x64, 0x64, 0x72, 0x65, 0x73, 0x73, 0x20, 0x26, 0x20, 0x6d, 0x61, 0x73, 0x6b, 0x29
        /*0010*/ 	.byte	0x20, 0x3d, 0x3d, 0x20, 0x30, 0x00
	.type		$str$25,@object
	.size		$str$25,(__unnamed_1 - $str$25)
$str$25:
        /*0016*/ 	.byte	0x2f, 0x74, 0x6d, 0x70, 0x2f, 0x63, 0x75, 0x74, 0x6c, 0x61, 0x73, 0x73, 0x5f, 0x73, 0x77, 0x65
        /*0026*/ 	.byte	0x65, 0x70, 0x5f, 0x73, 0x72, 0x63, 0x2f, 0x69, 0x6e, 0x63, 0x6c, 0x75, 0x64, 0x65, 0x2f, 0x63
        /*0036*/ 	.byte	0x75, 0x74, 0x65, 0x2f, 0x70, 0x6f, 0x69, 0x6e, 0x74, 0x65, 0x72, 0x5f, 0x66, 0x6c, 0x61, 0x67
        /*0046*/ 	.byte	0x67, 0x65, 0x64, 0x2e, 0x68, 0x70, 0x70, 0x00
	.type		__unnamed_1,@object
	.size		__unnamed_1,(__unnamed_2 - __unnamed_1)
__unnamed_1:
        /*004e*/ 	.byte	0x61, 0x75, 0x74, 0x6f, 0x20, 0x63, 0x75, 0x74, 0x65, 0x3a, 0x3a, 0x61, 0x73, 0x5f, 0x70, 0x6f
        /* <DEDUP_REMOVED lines=27> */
        /*020e*/ 	.byte	0x3e, 0x3e, 0x3e, 0x3e, 0x3e, 0x5d, 0x00
	.type		__unnamed_2,@object
	.size		__unnamed_2,(.L_1 - __unnamed_2)
__unnamed_2:
        /* <DEDUP_REMOVED lines=29> */
.L_1:


//--------------------- .nv.shared._ZN7cutlass13device_kernelINS_4fmha6kernel28FmhaKernelTmaWarpSpecializedINS1_10collective30FmhaMainloopTmaWarpSpecializedINS_6half_tEffN4cute5tupleIJNS7_1CILi128EEENS9_ILi64EEENS9_ILi80EEEEEENS8_IJiNS9_ILi1EEENS8_IJiiEEEEEESG_SG_NS4_13DefaultFusionEJEEENS4_15FmhaFwdEpilogueIS6_fNS8_IJSB_SC_SB_EEEEENS2_23IndividualTileSchedulerEJEEEEEvNT_6ParamsE --------------------------
	.section	.nv.shared._ZN7cutlass13device_kernelINS_4fmha6kernel28FmhaKernelTmaWarpSpecializedINS1_10collective30FmhaMainloopTmaWarpSpecializedINS_6half_tEffN4cute5tupleIJNS7_1CILi128EEENS9_ILi64EEENS9_ILi80EEEEEENS8_IJiNS9_ILi1EEENS8_IJiiEEEEEESG_SG_NS4_13DefaultFusionEJEEENS4_15FmhaFwdEpilogueIS6_fNS8_IJSB_SC_SB_EEEEENS2_23IndividualTileSchedulerEJEEEEEvNT_6ParamsE,"aw",@nobits
	.sectionflags	@""
	.align	16
	.zero		1024


//--------------------- .nv.shared.reserved.0     --------------------------
	.section	.nv.shared.reserved.0,"aw",@nobits
	.weak		__nv_reservedSMEM_offset_0_alias
	.size		__nv_reservedSMEM_offset_0_alias, 0, 0
	.other		__nv_reservedSMEM_offset_0_alias,@"STO_CUDA_RESERVED_SHARED STV_DEFAULT"
__nv_reservedSMEM_offset_0_alias:
	.zero		0


//--------------------- .nv.global                --------------------------
	.section	.nv.global,"aw",@nobits
.nv.global:
	.type		_ZN39_INTERNAL_b867d930_4_k_cu_f2f39b9c_27814cute1_E,@object
	.size		_ZN39_INTERNAL_b867d930_4_k_cu_f2f39b9c_27814cute1_E,(_ZN39_INTERNAL_b867d930_4_k_cu_f2f39b9c_27814cuda3std3__45__cpo6cbeginE - _ZN39_INTERNAL_b867d930_4_k_cu_f2f39b9c_27814cute1_E)
_ZN39_INTERNAL_b867d930_4_k_cu_f2f39b9c_27814cute1_E:
	.zero		1
	.type		_ZN39_INTERNAL_b867d930_4_k_cu_f2f39b9c_27814cuda3std3__45__cpo6cbeginE,@object
	.size		_ZN39_INTERNAL_b867d930_4_k_cu_f2f39b9c_27814cuda3std3__45__cpo6cbeginE,(_ZN39_INTERNAL_b867d930_4_k_cu_f2f39b9c_27814cuda3std3__48in_placeE - _ZN39_INTERNAL_b867d930_4_k_cu_f2f39b9c_27814cuda3std3__45__cpo6cbeginE)
_ZN39_INTERNAL_b867d930_4_k_cu_f2f39b9c_27814cuda3std3__45__cpo6cbeginE:
	.zero		1
	.type		_ZN39_INTERNAL_b867d930_4_k_cu_f2f39b9c_27814cuda3std3__48in_placeE,@object
	.size		_ZN39_INTERNAL_b867d930_4_k_cu_f2f39b9c_27814cuda3std3__48in_placeE,(_ZN39_INTERNAL_b867d930_4_k_cu_f2f39b9c_27814cuda3std6ranges3__45__cpo9iter_moveE - _ZN39_INTERNAL_b867d930_4_k_cu_f2f39b9c_27814cuda3std3__48in_placeE)
_ZN39_INTERNAL_b867d930_4_k_cu_f2f39b9c_27814cuda3std3__48in_placeE:
	.zero		1
	.type		_ZN39_INTERNAL_b867d930_4_k_cu_f2f39b9c_27814cuda3std6ranges3__45__cpo9iter_moveE,@object
	.size		_ZN39_INTERNAL_b867d930_4_k_cu_f2f39b9c_27814cuda3std6ranges3__45__cpo9iter_moveE,(_ZN39_INTERNAL_b867d930_4_k_cu_f2f39b9c_27814cuda3std3__45__cpo5beginE - _ZN39_INTERNAL_b867d930_4_k_cu_f2f39b9c_27814cuda3std6ranges3__45__cpo9iter_moveE)
_ZN39_INTERNAL_b867d930_4_k_cu_f2f39b9c_27814cuda3std6ranges3__45__cpo9iter_moveE:
	.zero		1
	.type		_ZN39_INTERNAL_b867d930_4_k_cu_f2f39b9c_27814cuda3std3__45__cpo5beginE,@object
	.size		_ZN39_INTERNAL_b867d930_4_k_cu_f2f39b9c_27814cuda3std3__45__cpo5beginE,(_ZN39_INTERNAL_b867d930_4_k_cu_f2f39b9c_27814cuda3std3__441_GLOBAL__N__b867d930_4_k_cu_f2f39b9c_27816ignoreE - _ZN39_INTERNAL_b867d930_4_k_cu_f2f39b9c_27814cuda3std3__45__cpo5beginE)
_ZN39_INTERNAL_b867d930_4_k_cu_f2f39b9c_27814cuda3std3__45__cpo5beginE:
	.zero		1
	.type		_ZN39_INTERNAL_b867d930_4_k_cu_f2f39b9c_27814cuda3std3__441_GLOBAL__N__b867d930_4_k_cu_f2f39b9c_27816ignoreE,@object
	.size		_ZN39_INTERNAL_b867d930_4_k_cu_f2f39b9c_27814cuda3std3__441_GLOBAL__N__b867d930_4_k_cu_f2f39b9c_27816ignoreE,(_ZN39_INTERNAL_b867d930_4_k_cu_f2f39b9c_27814cute7productE - _ZN39_INTERNAL_b867d930_4_k_cu_f2f39b9c_27814cuda3std3__441_GLOBAL__N__b867d930_4_k_cu_f2f39b9c_27816ignoreE)
_ZN39_INTERNAL_b867d930_4_k_cu_f2f39b9c_27814cuda3std3__441_GLOBAL__N__b867d930_4_k_cu_f2f39b9c_27816ignoreE:
	.zero		1
	.type		_ZN39_INTERNAL_b867d930_4_k_cu_f2f39b9c_27814cute7productE,@object
	.size		_ZN39_INTERNAL_b867d930_4_k_cu_f2f39b9c_27814cute7productE,(_ZN39_INTERNAL_b867d930_4_k_cu_f2f39b9c_27814cuda3std3__45__cpo3endE - _ZN39_INTERNAL_b867d930_4_k_cu_f2f39b9c_27814cute7productE)
_ZN39_INTERNAL_b867d930_4_k_cu_f2f39b9c_27814cute7productE:
	.zero		1
	.type		_ZN39_INTERNAL_b867d930_4_k_cu_f2f39b9c_27814cuda3std3__45__cpo3endE,@object
	.size		_ZN39_INTERNAL_b867d930_4_k_cu_f2f39b9c_27814cuda3std3__45__cpo3endE,(_ZN39_INTERNAL_b867d930_4_k_cu_f2f39b9c_27814cuda3std3__419piecewise_constructE - _ZN39_INTERNAL_b867d930_4_k_cu_f2f39b9c_27814cuda3std3__45__cpo3endE)
_ZN39_INTERNAL_b867d930_4_k_cu_f2f39b9c_27814cuda3std3__45__cpo3endE:
	.zero		1
	.type		_ZN39_INTERNAL_b867d930_4_k_cu_f2f39b9c_27814cuda3std3__419piecewise_constructE,@object
	.size		_ZN39_INTERNAL_b867d930_4_k_cu_f2f39b9c_27814cuda3std3__419piecewise_constructE,(_ZN39_INTERNAL_b867d930_4_k_cu_f2f39b9c_27814cuda3std3__45__cpo4cendE - _ZN39_INTERNAL_b867d930_4_k_cu_f2f39b9c_27814cuda3std3__419piecewise_constructE)
_ZN39_INTERNAL_b867d930_4_k_cu_f2f39b9c_27814cuda3std3__419piecewise_constructE:
	.zero		1
	.type		_ZN39_INTERNAL_b867d930_4_k_cu_f2f39b9c_27814cuda3std3__45__cpo4cendE,@object
	.size		_ZN39_INTERNAL_b867d930_4_k_cu_f2f39b9c_27814cuda3std3__45__cpo4cendE,(_ZN39_INTERNAL_b867d930_4_k_cu_f2f39b9c_27814cuda3std6ranges3__45__cpo4swapE - _ZN39_INTERNAL_b867d930_4_k_cu_f2f39b9c_27814cuda3std3__45__cpo4cendE)
_ZN39_INTERNAL_b867d930_4_k_cu_f2f39b9c_27814cuda3std3__45__cpo4cendE:
	.zero		1
	.type		_ZN39_INTERNAL_b867d930_4_k_cu_f2f39b9c_27814cuda3std6ranges3__45__cpo4swapE,@object
	.size		_ZN39_INTERNAL_b867d930_4_k_cu_f2f39b9c_27814cuda3std6ranges3__45__cpo4swapE,(.L_9 - _ZN39_INTERNAL_b867d930_4_k_cu_f2f39b9c_27814cuda3std6ranges3__45__cpo4swapE)
_ZN39_INTERNAL_b867d930_4_k_cu_f2f39b9c_27814cuda3std6ranges3__45__cpo4swapE:
	.zero		1
.L_9:


//--------------------- .nv.constant0._ZN7cutlass13device_kernelINS_4fmha6kernel28FmhaKernelTmaWarpSpecializedINS1_10collective30FmhaMainloopTmaWarpSpecializedINS_6half_tEffN4cute5tupleIJNS7_1CILi128EEENS9_ILi64EEENS9_ILi80EEEEEENS8_IJiNS9_ILi1EEENS8_IJiiEEEEEESG_SG_NS4_13DefaultFusionEJEEENS4_15FmhaFwdEpilogueIS6_fNS8_IJSB_SC_SB_EEEEENS2_23IndividualTileSchedulerEJEEEEEvNT_6ParamsE --------------------------
	.section	.nv.constant0._ZN7cutlass13device_kernelINS_4fmha6kernel28FmhaKernelTmaWarpSpecializedINS1_10collective30FmhaMainloopTmaWarpSpecializedINS_6half_tEffN4cute5tupleIJNS7_1CILi128EEENS9_ILi64EEENS9_ILi80EEEEEENS8_IJiNS9_ILi1EEENS8_IJiiEEEEEESG_SG_NS4_13DefaultFusionEJEEENS4_15FmhaFwdEpilogueIS6_fNS8_IJSB_SC_SB_EEEEENS2_23IndividualTileSchedulerEJEEEEEvNT_6ParamsE,"a",@progbits
	.sectionflags	@""
	.align	4
.nv.constant0._ZN7cutlass13device_kernelINS_4fmha6kernel28FmhaKernelTmaWarpSpecializedINS1_10collective30FmhaMainloopTmaWarpSpecializedINS_6half_tEffN4cute5tupleIJNS7_1CILi128EEENS9_ILi64EEENS9_ILi80EEEEEENS8_IJiNS9_ILi1EEENS8_IJiiEEEEEESG_SG_NS4_13DefaultFusionEJEEENS4_15FmhaFwdEpilogueIS6_fNS8_IJSB_SC_SB_EEEEENS2_23IndividualTileSchedulerEJEEEEEvNT_6ParamsE:
	.zero		2688


//--------------------- SYMBOLS --------------------------

	.type		.nv.reservedSmem.offset0,@object
	.size		.nv.reservedSmem.offset0,0x4
	.type		__assertfail,@function
